//
// Generated by NVIDIA NVVM Compiler
//
// Compiler Build ID: CL-36424714
// Cuda compilation tools, release 13.0, V13.0.88
// Based on NVVM 20.0.0
//

.version 9.0
.target sm_100
.address_size 64

	// .globl	_Z13sortOnDevice1iPiS_
.extern .shared .align 16 .b8 share_a[];

.visible .entry _Z13sortOnDevice1iPiS_(
	.param .u32 _Z13sortOnDevice1iPiS__param_0,
	.param .u64 .ptr .align 1 _Z13sortOnDevice1iPiS__param_1,
	.param .u64 .ptr .align 1 _Z13sortOnDevice1iPiS__param_2
)
{
	.reg .pred 	%p<40>;
	.reg .b32 	%r<140>;
	.reg .b64 	%rd<28>;

	ld.param.u32 	%r33, [_Z13sortOnDevice1iPiS__param_0];
	ld.param.u64 	%rd11, [_Z13sortOnDevice1iPiS__param_1];
	ld.param.u64 	%rd10, [_Z13sortOnDevice1iPiS__param_2];
	cvta.to.global.u64 	%rd1, %rd11;
	mov.u32 	%r34, %tid.x;
	mov.u32 	%r35, %ctaid.x;
	mov.u32 	%r36, %ntid.x;
	mad.lo.s32 	%r1, %r35, %r36, %r34;
	setp.ge.s32 	%p1, %r1, %r33;
	@%p1 bra 	$L__BB0_17;
	setp.gt.s32 	%p2, %r33, 0;
	@%p2 bra 	$L__BB0_3;
	mul.wide.s32 	%rd13, %r1, 4;
	add.s64 	%rd14, %rd1, %rd13;
	ld.global.u32 	%r139, [%rd14];
	mov.b64 	%rd27, 0;
	bra.uni 	$L__BB0_16;
$L__BB0_3:
	mul.wide.s32 	%rd15, %r1, 4;
	add.s64 	%rd16, %rd1, %rd15;
	ld.global.u32 	%r139, [%rd16];
	and.b32  	%r4, %r33, 15;
	setp.lt.u32 	%p3, %r33, 16;
	mov.b32 	%r131, 0;
	mov.u32 	%r138, %r131;
	@%p3 bra 	$L__BB0_6;
	and.b32  	%r131, %r33, 2147483632;
	neg.s32 	%r125, %r131;
	add.s64 	%rd25, %rd1, 32;
	mov.b32 	%r138, 0;
$L__BB0_5:
	.pragma "nounroll";
	ld.global.u32 	%r40, [%rd25+-32];
	setp.gt.s32 	%p4, %r139, %r40;
	selp.u32 	%r41, 1, 0, %p4;
	add.s32 	%r42, %r138, %r41;
	ld.global.u32 	%r43, [%rd25+-28];
	setp.gt.s32 	%p5, %r139, %r43;
	selp.u32 	%r44, 1, 0, %p5;
	add.s32 	%r45, %r42, %r44;
	ld.global.u32 	%r46, [%rd25+-24];
	setp.gt.s32 	%p6, %r139, %r46;
	selp.u32 	%r47, 1, 0, %p6;
	add.s32 	%r48, %r45, %r47;
	ld.global.u32 	%r49, [%rd25+-20];
	setp.gt.s32 	%p7, %r139, %r49;
	selp.u32 	%r50, 1, 0, %p7;
	add.s32 	%r51, %r48, %r50;
	ld.global.u32 	%r52, [%rd25+-16];
	setp.gt.s32 	%p8, %r139, %r52;
	selp.u32 	%r53, 1, 0, %p8;
	add.s32 	%r54, %r51, %r53;
	ld.global.u32 	%r55, [%rd25+-12];
	setp.gt.s32 	%p9, %r139, %r55;
	selp.u32 	%r56, 1, 0, %p9;
	add.s32 	%r57, %r54, %r56;
	ld.global.u32 	%r58, [%rd25+-8];
	setp.gt.s32 	%p10, %r139, %r58;
	selp.u32 	%r59, 1, 0, %p10;
	add.s32 	%r60, %r57, %r59;
	ld.global.u32 	%r61, [%rd25+-4];
	setp.gt.s32 	%p11, %r139, %r61;
	selp.u32 	%r62, 1, 0, %p11;
	add.s32 	%r63, %r60, %r62;
	ld.global.u32 	%r64, [%rd25];
	setp.gt.s32 	%p12, %r139, %r64;
	selp.u32 	%r65, 1, 0, %p12;
	add.s32 	%r66, %r63, %r65;
	ld.global.u32 	%r67, [%rd25+4];
	setp.gt.s32 	%p13, %r139, %r67;
	selp.u32 	%r68, 1, 0, %p13;
	add.s32 	%r69, %r66, %r68;
	ld.global.u32 	%r70, [%rd25+8];
	setp.gt.s32 	%p14, %r139, %r70;
	selp.u32 	%r71, 1, 0, %p14;
	add.s32 	%r72, %r69, %r71;
	ld.global.u32 	%r73, [%rd25+12];
	setp.gt.s32 	%p15, %r139, %r73;
	selp.u32 	%r74, 1, 0, %p15;
	add.s32 	%r75, %r72, %r74;
	ld.global.u32 	%r76, [%rd25+16];
	setp.gt.s32 	%p16, %r139, %r76;
	selp.u32 	%r77, 1, 0, %p16;
	add.s32 	%r78, %r75, %r77;
	ld.global.u32 	%r79, [%rd25+20];
	setp.gt.s32 	%p17, %r139, %r79;
	selp.u32 	%r80, 1, 0, %p17;
	add.s32 	%r81, %r78, %r80;
	ld.global.u32 	%r82, [%rd25+24];
	setp.gt.s32 	%p18, %r139, %r82;
	selp.u32 	%r83, 1, 0, %p18;
	add.s32 	%r84, %r81, %r83;
	ld.global.u32 	%r85, [%rd25+28];
	setp.gt.s32 	%p19, %r139, %r85;
	selp.u32 	%r86, 1, 0, %p19;
	add.s32 	%r138, %r84, %r86;
	add.s32 	%r125, %r125, 16;
	add.s64 	%rd25, %rd25, 64;
	setp.ne.s32 	%p20, %r125, 0;
	@%p20 bra 	$L__BB0_5;
$L__BB0_6:
	setp.eq.s32 	%p21, %r4, 0;
	@%p21 bra 	$L__BB0_15;
	and.b32  	%r14, %r33, 7;
	setp.lt.u32 	%p22, %r4, 8;
	@%p22 bra 	$L__BB0_9;
	mul.wide.u32 	%rd17, %r131, 4;
	add.s64 	%rd18, %rd1, %rd17;
	ld.global.u32 	%r88, [%rd18];
	setp.gt.s32 	%p23, %r139, %r88;
	selp.u32 	%r89, 1, 0, %p23;
	add.s32 	%r90, %r138, %r89;
	ld.global.u32 	%r91, [%rd18+4];
	setp.gt.s32 	%p24, %r139, %r91;
	selp.u32 	%r92, 1, 0, %p24;
	add.s32 	%r93, %r90, %r92;
	ld.global.u32 	%r94, [%rd18+8];
	setp.gt.s32 	%p25, %r139, %r94;
	selp.u32 	%r95, 1, 0, %p25;
	add.s32 	%r96, %r93, %r95;
	ld.global.u32 	%r97, [%rd18+12];
	setp.gt.s32 	%p26, %r139, %r97;
	selp.u32 	%r98, 1, 0, %p26;
	add.s32 	%r99, %r96, %r98;
	ld.global.u32 	%r100, [%rd18+16];
	setp.gt.s32 	%p27, %r139, %r100;
	selp.u32 	%r101, 1, 0, %p27;
	add.s32 	%r102, %r99, %r101;
	ld.global.u32 	%r103, [%rd18+20];
	setp.gt.s32 	%p28, %r139, %r103;
	selp.u32 	%r104, 1, 0, %p28;
	add.s32 	%r105, %r102, %r104;
	ld.global.u32 	%r106, [%rd18+24];
	setp.gt.s32 	%p29, %r139, %r106;
	selp.u32 	%r107, 1, 0, %p29;
	add.s32 	%r108, %r105, %r107;
	ld.global.u32 	%r109, [%rd18+28];
	setp.gt.s32 	%p30, %r139, %r109;
	selp.u32 	%r110, 1, 0, %p30;
	add.s32 	%r138, %r108, %r110;
	add.s32 	%r131, %r131, 8;
$L__BB0_9:
	setp.eq.s32 	%p31, %r14, 0;
	@%p31 bra 	$L__BB0_15;
	and.b32  	%r20, %r33, 3;
	setp.lt.u32 	%p32, %r14, 4;
	@%p32 bra 	$L__BB0_12;
	mul.wide.u32 	%rd19, %r131, 4;
	add.s64 	%rd20, %rd1, %rd19;
	ld.global.u32 	%r112, [%rd20];
	setp.gt.s32 	%p33, %r139, %r112;
	selp.u32 	%r113, 1, 0, %p33;
	add.s32 	%r114, %r138, %r113;
	ld.global.u32 	%r115, [%rd20+4];
	setp.gt.s32 	%p34, %r139, %r115;
	selp.u32 	%r116, 1, 0, %p34;
	add.s32 	%r117, %r114, %r116;
	ld.global.u32 	%r118, [%rd20+8];
	setp.gt.s32 	%p35, %r139, %r118;
	selp.u32 	%r119, 1, 0, %p35;
	add.s32 	%r120, %r117, %r119;
	ld.global.u32 	%r121, [%rd20+12];
	setp.gt.s32 	%p36, %r139, %r121;
	selp.u32 	%r122, 1, 0, %p36;
	add.s32 	%r138, %r120, %r122;
	add.s32 	%r131, %r131, 4;
$L__BB0_12:
	setp.eq.s32 	%p37, %r20, 0;
	@%p37 bra 	$L__BB0_15;
	mul.wide.u32 	%rd21, %r131, 4;
	add.s64 	%rd26, %rd1, %rd21;
	neg.s32 	%r136, %r20;
$L__BB0_14:
	.pragma "nounroll";
	ld.global.u32 	%r123, [%rd26];
	setp.gt.s32 	%p38, %r139, %r123;
	selp.u32 	%r124, 1, 0, %p38;
	add.s32 	%r138, %r138, %r124;
	add.s64 	%rd26, %rd26, 4;
	add.s32 	%r136, %r136, 1;
	setp.ne.s32 	%p39, %r136, 0;
	@%p39 bra 	$L__BB0_14;
$L__BB0_15:
	cvt.u64.u32 	%rd27, %r138;
$L__BB0_16:
	cvta.to.global.u64 	%rd22, %rd10;
	shl.b64 	%rd23, %rd27, 2;
	add.s64 	%rd24, %rd22, %rd23;
	st.global.u32 	[%rd24], %r139;
$L__BB0_17:
	ret;

}
	// .globl	_Z13sortOnDevice2iPiS_
.visible .entry _Z13sortOnDevice2iPiS_(
	.param .u32 _Z13sortOnDevice2iPiS__param_0,
	.param .u64 .ptr .align 1 _Z13sortOnDevice2iPiS__param_1,
	.param .u64 .ptr .align 1 _Z13sortOnDevice2iPiS__param_2
)
{
	.reg .pred 	%p<40>;
	.reg .b32 	%r<137>;
	.reg .b64 	%rd<26>;

	ld.param.u32 	%r31, [_Z13sortOnDevice2iPiS__param_0];
	ld.param.u64 	%rd11, [_Z13sortOnDevice2iPiS__param_1];
	ld.param.u64 	%rd10, [_Z13sortOnDevice2iPiS__param_2];
	cvta.to.global.u64 	%rd1, %rd11;
	mov.u32 	%r32, %tid.x;
	mov.u32 	%r33, %ctaid.x;
	mov.u32 	%r34, %ntid.x;
	mad.lo.s32 	%r1, %r33, %r34, %r32;
	setp.ge.s32 	%p1, %r1, %r31;
	@%p1 bra 	$L__BB1_16;
	mul.wide.s32 	%rd13, %r1, 4;
	add.s64 	%rd14, %rd1, %rd13;
	ld.global.u32 	%r2, [%rd14];
	setp.lt.s32 	%p2, %r31, 1;
	mov.b64 	%rd25, 0;
	@%p2 bra 	$L__BB1_15;
	and.b32  	%r3, %r31, 15;
	setp.lt.u32 	%p3, %r31, 16;
	mov.b32 	%r129, 0;
	mov.u32 	%r136, %r129;
	@%p3 bra 	$L__BB1_5;
	and.b32  	%r129, %r31, 2147483632;
	neg.s32 	%r123, %r129;
	add.s64 	%rd23, %rd1, 32;
	mov.b32 	%r136, 0;
$L__BB1_4:
	.pragma "nounroll";
	ld.global.u32 	%r38, [%rd23+-32];
	setp.gt.s32 	%p4, %r2, %r38;
	selp.u32 	%r39, 1, 0, %p4;
	add.s32 	%r40, %r136, %r39;
	ld.global.u32 	%r41, [%rd23+-28];
	setp.gt.s32 	%p5, %r2, %r41;
	selp.u32 	%r42, 1, 0, %p5;
	add.s32 	%r43, %r40, %r42;
	ld.global.u32 	%r44, [%rd23+-24];
	setp.gt.s32 	%p6, %r2, %r44;
	selp.u32 	%r45, 1, 0, %p6;
	add.s32 	%r46, %r43, %r45;
	ld.global.u32 	%r47, [%rd23+-20];
	setp.gt.s32 	%p7, %r2, %r47;
	selp.u32 	%r48, 1, 0, %p7;
	add.s32 	%r49, %r46, %r48;
	ld.global.u32 	%r50, [%rd23+-16];
	setp.gt.s32 	%p8, %r2, %r50;
	selp.u32 	%r51, 1, 0, %p8;
	add.s32 	%r52, %r49, %r51;
	ld.global.u32 	%r53, [%rd23+-12];
	setp.gt.s32 	%p9, %r2, %r53;
	selp.u32 	%r54, 1, 0, %p9;
	add.s32 	%r55, %r52, %r54;
	ld.global.u32 	%r56, [%rd23+-8];
	setp.gt.s32 	%p10, %r2, %r56;
	selp.u32 	%r57, 1, 0, %p10;
	add.s32 	%r58, %r55, %r57;
	ld.global.u32 	%r59, [%rd23+-4];
	setp.gt.s32 	%p11, %r2, %r59;
	selp.u32 	%r60, 1, 0, %p11;
	add.s32 	%r61, %r58, %r60;
	ld.global.u32 	%r62, [%rd23];
	setp.gt.s32 	%p12, %r2, %r62;
	selp.u32 	%r63, 1, 0, %p12;
	add.s32 	%r64, %r61, %r63;
	ld.global.u32 	%r65, [%rd23+4];
	setp.gt.s32 	%p13, %r2, %r65;
	selp.u32 	%r66, 1, 0, %p13;
	add.s32 	%r67, %r64, %r66;
	ld.global.u32 	%r68, [%rd23+8];
	setp.gt.s32 	%p14, %r2, %r68;
	selp.u32 	%r69, 1, 0, %p14;
	add.s32 	%r70, %r67, %r69;
	ld.global.u32 	%r71, [%rd23+12];
	setp.gt.s32 	%p15, %r2, %r71;
	selp.u32 	%r72, 1, 0, %p15;
	add.s32 	%r73, %r70, %r72;
	ld.global.u32 	%r74, [%rd23+16];
	setp.gt.s32 	%p16, %r2, %r74;
	selp.u32 	%r75, 1, 0, %p16;
	add.s32 	%r76, %r73, %r75;
	ld.global.u32 	%r77, [%rd23+20];
	setp.gt.s32 	%p17, %r2, %r77;
	selp.u32 	%r78, 1, 0, %p17;
	add.s32 	%r79, %r76, %r78;
	ld.global.u32 	%r80, [%rd23+24];
	setp.gt.s32 	%p18, %r2, %r80;
	selp.u32 	%r81, 1, 0, %p18;
	add.s32 	%r82, %r79, %r81;
	ld.global.u32 	%r83, [%rd23+28];
	setp.gt.s32 	%p19, %r2, %r83;
	selp.u32 	%r84, 1, 0, %p19;
	add.s32 	%r136, %r82, %r84;
	add.s32 	%r123, %r123, 16;
	add.s64 	%rd23, %rd23, 64;
	setp.ne.s32 	%p20, %r123, 0;
	@%p20 bra 	$L__BB1_4;
$L__BB1_5:
	setp.eq.s32 	%p21, %r3, 0;
	@%p21 bra 	$L__BB1_14;
	and.b32  	%r13, %r31, 7;
	setp.lt.u32 	%p22, %r3, 8;
	@%p22 bra 	$L__BB1_8;
	mul.wide.u32 	%rd15, %r129, 4;
	add.s64 	%rd16, %rd1, %rd15;
	ld.global.u32 	%r86, [%rd16];
	setp.gt.s32 	%p23, %r2, %r86;
	selp.u32 	%r87, 1, 0, %p23;
	add.s32 	%r88, %r136, %r87;
	ld.global.u32 	%r89, [%rd16+4];
	setp.gt.s32 	%p24, %r2, %r89;
	selp.u32 	%r90, 1, 0, %p24;
	add.s32 	%r91, %r88, %r90;
	ld.global.u32 	%r92, [%rd16+8];
	setp.gt.s32 	%p25, %r2, %r92;
	selp.u32 	%r93, 1, 0, %p25;
	add.s32 	%r94, %r91, %r93;
	ld.global.u32 	%r95, [%rd16+12];
	setp.gt.s32 	%p26, %r2, %r95;
	selp.u32 	%r96, 1, 0, %p26;
	add.s32 	%r97, %r94, %r96;
	ld.global.u32 	%r98, [%rd16+16];
	setp.gt.s32 	%p27, %r2, %r98;
	selp.u32 	%r99, 1, 0, %p27;
	add.s32 	%r100, %r97, %r99;
	ld.global.u32 	%r101, [%rd16+20];
	setp.gt.s32 	%p28, %r2, %r101;
	selp.u32 	%r102, 1, 0, %p28;
	add.s32 	%r103, %r100, %r102;
	ld.global.u32 	%r104, [%rd16+24];
	setp.gt.s32 	%p29, %r2, %r104;
	selp.u32 	%r105, 1, 0, %p29;
	add.s32 	%r106, %r103, %r105;
	ld.global.u32 	%r107, [%rd16+28];
	setp.gt.s32 	%p30, %r2, %r107;
	selp.u32 	%r108, 1, 0, %p30;
	add.s32 	%r136, %r106, %r108;
	add.s32 	%r129, %r129, 8;
$L__BB1_8:
	setp.eq.s32 	%p31, %r13, 0;
	@%p31 bra 	$L__BB1_14;
	and.b32  	%r19, %r31, 3;
	setp.lt.u32 	%p32, %r13, 4;
	@%p32 bra 	$L__BB1_11;
	mul.wide.u32 	%rd17, %r129, 4;
	add.s64 	%rd18, %rd1, %rd17;
	ld.global.u32 	%r110, [%rd18];
	setp.gt.s32 	%p33, %r2, %r110;
	selp.u32 	%r111, 1, 0, %p33;
	add.s32 	%r112, %r136, %r111;
	ld.global.u32 	%r113, [%rd18+4];
	setp.gt.s32 	%p34, %r2, %r113;
	selp.u32 	%r114, 1, 0, %p34;
	add.s32 	%r115, %r112, %r114;
	ld.global.u32 	%r116, [%rd18+8];
	setp.gt.s32 	%p35, %r2, %r116;
	selp.u32 	%r117, 1, 0, %p35;
	add.s32 	%r118, %r115, %r117;
	ld.global.u32 	%r119, [%rd18+12];
	setp.gt.s32 	%p36, %r2, %r119;
	selp.u32 	%r120, 1, 0, %p36;
	add.s32 	%r136, %r118, %r120;
	add.s32 	%r129, %r129, 4;
$L__BB1_11:
	setp.eq.s32 	%p37, %r19, 0;
	@%p37 bra 	$L__BB1_14;
	mul.wide.u32 	%rd19, %r129, 4;
	add.s64 	%rd24, %rd1, %rd19;
	neg.s32 	%r134, %r19;
$L__BB1_13:
	.pragma "nounroll";
	ld.global.u32 	%r121, [%rd24];
	setp.gt.s32 	%p38, %r2, %r121;
	selp.u32 	%r122, 1, 0, %p38;
	add.s32 	%r136, %r136, %r122;
	add.s64 	%rd24, %rd24, 4;
	add.s32 	%r134, %r134, 1;
	setp.ne.s32 	%p39, %r134, 0;
	@%p39 bra 	$L__BB1_13;
$L__BB1_14:
	cvt.u64.u32 	%rd25, %r136;
$L__BB1_15:
	cvta.to.global.u64 	%rd20, %rd10;
	shl.b64 	%rd21, %rd25, 2;
	add.s64 	%rd22, %rd20, %rd21;
	st.global.u32 	[%rd22], %r2;
$L__BB1_16:
	ret;

}
	// .globl	_Z13sortOnDevice3iPiS_
.visible .entry _Z13sortOnDevice3iPiS_(
	.param .u32 _Z13sortOnDevice3iPiS__param_0,
	.param .u64 .ptr .align 1 _Z13sortOnDevice3iPiS__param_1,
	.param .u64 .ptr .align 1 _Z13sortOnDevice3iPiS__param_2
)
{
	.reg .pred 	%p<28>;
	.reg .b32 	%r<113>;
	.reg .b64 	%rd<13>;

	ld.param.u32 	%r32, [_Z13sortOnDevice3iPiS__param_0];
	ld.param.u64 	%rd4, [_Z13sortOnDevice3iPiS__param_1];
	ld.param.u64 	%rd5, [_Z13sortOnDevice3iPiS__param_2];
	mov.u32 	%r99, %tid.x;
	mov.u32 	%r33, %ctaid.x;
	mov.u32 	%r2, %ntid.x;
	mad.lo.s32 	%r3, %r33, %r2, %r99;
	setp.ge.s32 	%p1, %r99, %r32;
	@%p1 bra 	$L__BB2_3;
	cvta.to.global.u64 	%rd1, %rd4;
	mov.u32 	%r36, share_a;
$L__BB2_2:
	mul.wide.s32 	%rd6, %r99, 4;
	add.s64 	%rd7, %rd1, %rd6;
	ld.global.u32 	%r34, [%rd7];
	shl.b32 	%r35, %r99, 2;
	add.s32 	%r37, %r36, %r35;
	st.shared.u32 	[%r37], %r34;
	add.s32 	%r99, %r99, %r2;
	setp.lt.s32 	%p2, %r99, %r32;
	@%p2 bra 	$L__BB2_2;
$L__BB2_3:
	bar.sync 	0;
	setp.ge.s32 	%p3, %r3, %r32;
	@%p3 bra 	$L__BB2_18;
	shl.b32 	%r38, %r3, 2;
	mov.u32 	%r39, share_a;
	add.s32 	%r40, %r39, %r38;
	ld.shared.u32 	%r6, [%r40];
	setp.lt.s32 	%p4, %r32, 1;
	mov.b64 	%rd12, 0;
	@%p4 bra 	$L__BB2_17;
	and.b32  	%r7, %r32, 7;
	setp.lt.u32 	%p5, %r32, 8;
	mov.b32 	%r107, 0;
	mov.u32 	%r112, %r107;
	@%p5 bra 	$L__BB2_8;
	and.b32  	%r107, %r32, 2147483640;
	add.s32 	%r100, %r39, 16;
	neg.s32 	%r101, %r107;
	mov.b32 	%r112, 0;
$L__BB2_7:
	.pragma "nounroll";
	ld.shared.v4.u32 	{%r46, %r47, %r48, %r49}, [%r100+-16];
	setp.gt.s32 	%p6, %r6, %r46;
	selp.u32 	%r50, 1, 0, %p6;
	add.s32 	%r51, %r112, %r50;
	setp.gt.s32 	%p7, %r6, %r47;
	selp.u32 	%r52, 1, 0, %p7;
	add.s32 	%r53, %r51, %r52;
	setp.gt.s32 	%p8, %r6, %r48;
	selp.u32 	%r54, 1, 0, %p8;
	add.s32 	%r55, %r53, %r54;
	setp.gt.s32 	%p9, %r6, %r49;
	selp.u32 	%r56, 1, 0, %p9;
	add.s32 	%r57, %r55, %r56;
	ld.shared.v4.u32 	{%r58, %r59, %r60, %r61}, [%r100];
	setp.gt.s32 	%p10, %r6, %r58;
	selp.u32 	%r62, 1, 0, %p10;
	add.s32 	%r63, %r57, %r62;
	setp.gt.s32 	%p11, %r6, %r59;
	selp.u32 	%r64, 1, 0, %p11;
	add.s32 	%r65, %r63, %r64;
	setp.gt.s32 	%p12, %r6, %r60;
	selp.u32 	%r66, 1, 0, %p12;
	add.s32 	%r67, %r65, %r66;
	setp.gt.s32 	%p13, %r6, %r61;
	selp.u32 	%r68, 1, 0, %p13;
	add.s32 	%r112, %r67, %r68;
	add.s32 	%r101, %r101, 8;
	add.s32 	%r100, %r100, 32;
	setp.ne.s32 	%p14, %r101, 0;
	@%p14 bra 	$L__BB2_7;
$L__BB2_8:
	setp.eq.s32 	%p15, %r7, 0;
	@%p15 bra 	$L__BB2_16;
	and.b32  	%r19, %r32, 3;
	setp.lt.u32 	%p16, %r7, 4;
	@%p16 bra 	$L__BB2_11;
	shl.b32 	%r70, %r107, 2;
	add.s32 	%r72, %r39, %r70;
	ld.shared.u32 	%r73, [%r72];
	setp.gt.s32 	%p17, %r6, %r73;
	selp.u32 	%r74, 1, 0, %p17;
	add.s32 	%r75, %r112, %r74;
	ld.shared.u32 	%r76, [%r72+4];
	setp.gt.s32 	%p18, %r6, %r76;
	selp.u32 	%r77, 1, 0, %p18;
	add.s32 	%r78, %r75, %r77;
	ld.shared.u32 	%r79, [%r72+8];
	setp.gt.s32 	%p19, %r6, %r79;
	selp.u32 	%r80, 1, 0, %p19;
	add.s32 	%r81, %r78, %r80;
	ld.shared.u32 	%r82, [%r72+12];
	setp.gt.s32 	%p20, %r6, %r82;
	selp.u32 	%r83, 1, 0, %p20;
	add.s32 	%r112, %r81, %r83;
	add.s32 	%r107, %r107, 4;
$L__BB2_11:
	setp.eq.s32 	%p21, %r19, 0;
	@%p21 bra 	$L__BB2_16;
	setp.eq.s32 	%p22, %r19, 1;
	@%p22 bra 	$L__BB2_14;
	shl.b32 	%r85, %r107, 2;
	add.s32 	%r87, %r39, %r85;
	ld.shared.u32 	%r88, [%r87];
	setp.gt.s32 	%p23, %r6, %r88;
	selp.u32 	%r89, 1, 0, %p23;
	add.s32 	%r90, %r112, %r89;
	ld.shared.u32 	%r91, [%r87+4];
	setp.gt.s32 	%p24, %r6, %r91;
	selp.u32 	%r92, 1, 0, %p24;
	add.s32 	%r112, %r90, %r92;
	add.s32 	%r107, %r107, 2;
$L__BB2_14:
	and.b32  	%r93, %r32, 1;
	setp.eq.b32 	%p25, %r93, 1;
	not.pred 	%p26, %p25;
	@%p26 bra 	$L__BB2_16;
	shl.b32 	%r94, %r107, 2;
	add.s32 	%r96, %r39, %r94;
	ld.shared.u32 	%r97, [%r96];
	setp.gt.s32 	%p27, %r6, %r97;
	selp.u32 	%r98, 1, 0, %p27;
	add.s32 	%r112, %r112, %r98;
$L__BB2_16:
	cvt.u64.u32 	%rd12, %r112;
$L__BB2_17:
	cvta.to.global.u64 	%rd9, %rd5;
	shl.b64 	%rd10, %rd12, 2;
	add.s64 	%rd11, %rd9, %rd10;
	st.global.u32 	[%rd11], %r6;
$L__BB2_18:
	ret;

}


// ===== COMPILED SASS (sm_100) =====

	.target	sm_100

	.elftype	@"ET_EXEC"


//--------------------- .note.nv.tkinfo           --------------------------
	.section	.note.nv.tkinfo,"",@"SHT_NOTE"
	.sectionflags	@"SHF_NOTE_NV_TKINFO"
	.tkinfo
        /*0018*/ 	.word	0x00000002
        /*0030*/ 	.string	""
        /*0030*/ 	.string	"ptxas"
        /*0030*/ 	.string	"Cuda compilation tools, release 13.0, V13.0.88"
        /*0030*/ 	.string	"Build cuda_13.0.r13.0/compiler.36424714_0"
        /*0030*/ 	.string	"-arch sm_100 -m 64 "



//--------------------- .note.nv.cuinfo           --------------------------
	.section	.note.nv.cuinfo,"",@"SHT_NOTE"
	.sectionflags	@"SHF_NOTE_NV_CUINFO"
        /*0018*/ 	.short	0x0002
        /*001a*/ 	.short	0x0064
        /*001c*/ 	.short	0x0082
	.zero		2


//--------------------- .nv.info                  --------------------------
	.section	.nv.info,"",@"SHT_CUDA_INFO"
	.align	4


	//----- nvinfo : EIATTR_REGCOUNT
	.align		4
        /*0000*/ 	.byte	0x04, 0x2f
        /*0002*/ 	.short	(.L_1 - .L_0)
	.align		4
.L_0:
        /*0004*/ 	.word	index@(_Z13sortOnDevice1iPiS_)
        /*0008*/ 	.word	0x00000020


	//----- nvinfo : EIATTR_FRAME_SIZE
	.align		4
.L_1:
        /*000c*/ 	.byte	0x04, 0x11
        /*000e*/ 	.short	(.L_3 - .L_2)
	.align		4
.L_2:
        /*0010*/ 	.word	index@(_Z13sortOnDevice1iPiS_)
        /*0014*/ 	.word	0x00000000


	//----- nvinfo : EIATTR_REGCOUNT
	.align		4
.L_3:
        /*0018*/ 	.byte	0x04, 0x2f
        /*001a*/ 	.short	(.L_5 - .L_4)
	.align		4
.L_4:
        /*001c*/ 	.word	index@(_Z13sortOnDevice2iPiS_)
        /*0020*/ 	.word	0x00000020


	//----- nvinfo : EIATTR_FRAME_SIZE
	.align		4
.L_5:
        /*0024*/ 	.byte	0x04, 0x11
        /*0026*/ 	.short	(.L_7 - .L_6)
	.align		4
.L_6:
        /*0028*/ 	.word	index@(_Z13sortOnDevice2iPiS_)
        /*002c*/ 	.word	0x00000000


	//----- nvinfo : EIATTR_REGCOUNT
	.align		4
.L_7:
        /*0030*/ 	.byte	0x04, 0x2f
        /*0032*/ 	.short	(.L_9 - .L_8)
	.align		4
.L_8:
        /*0034*/ 	.word	index@(_Z13sortOnDevice3iPiS_)
        /*0038*/ 	.word	0x00000013


	//----- nvinfo : EIATTR_FRAME_SIZE
	.align		4
.L_9:
        /*003c*/ 	.byte	0x04, 0x11
        /*003e*/ 	.short	(.L_11 - .L_10)
	.align		4
.L_10:
        /*0040*/ 	.word	index@(_Z13sortOnDevice3iPiS_)
        /*0044*/ 	.word	0x00000000


	//----- nvinfo : EIATTR_MIN_STACK_SIZE
	.align		4
.L_11:
        /*0048*/ 	.byte	0x04, 0x12
        /*004a*/ 	.short	(.L_13 - .L_12)
	.align		4
.L_12:
        /*004c*/ 	.word	index@(_Z13sortOnDevice3iPiS_)
        /*0050*/ 	.word	0x00000000


	//----- nvinfo : EIATTR_MIN_STACK_SIZE
	.align		4
.L_13:
        /*0054*/ 	.byte	0x04, 0x12
        /*0056*/ 	.short	(.L_15 - .L_14)
	.align		4
.L_14:
        /*0058*/ 	.word	index@(_Z13sortOnDevice2iPiS_)
        /*005c*/ 	.word	0x00000000


	//----- nvinfo : EIATTR_MIN_STACK_SIZE
	.align		4
.L_15:
        /*0060*/ 	.byte	0x04, 0x12
        /*0062*/ 	.short	(.L_17 - .L_16)
	.align		4
.L_16:
        /*0064*/ 	.word	index@(_Z13sortOnDevice1iPiS_)
        /*0068*/ 	.word	0x00000000
.L_17:


//--------------------- .nv.compat                --------------------------
	.section	.nv.compat,"",@"SHT_CUDA_COMPAT_INFO"
	.align	4
        /*0000*/ 	.byte	0x02, 0x09, 0x00, 0x00, 0x02, 0x02, 0x01, 0x00, 0x02, 0x05, 0x05, 0x00, 0x03, 0x07, 0x01, 0x01
        /*0010*/ 	.byte	0x02, 0x03, 0x00, 0x00, 0x02, 0x06, 0x01, 0x00, 0x04, 0x0b, 0x08, 0x00, 0x09, 0x00, 0x00, 0x00
        /*0020*/ 	.byte	0x00, 0x00, 0x00, 0x00


//--------------------- .nv.info._Z13sortOnDevice3iPiS_ --------------------------
	.section	.nv.info._Z13sortOnDevice3iPiS_,"",@"SHT_CUDA_INFO"
	.sectionflags	@""
	.align	4


	//----- nvinfo : EIATTR_CUDA_API_VERSION
	.align		4
        /*0000*/ 	.byte	0x04, 0x37
        /*0002*/ 	.short	(.L_19 - .L_18)
.L_18:
        /*0004*/ 	.word	0x00000082


	//----- nvinfo : EIATTR_KPARAM_INFO
	.align		4
.L_19:
        /*0008*/ 	.byte	0x04, 0x17
        /*000a*/ 	.short	(.L_21 - .L_20)
.L_20:
        /*000c*/ 	.word	0x00000000
        /*0010*/ 	.short	0x0002
        /*0012*/ 	.short	0x0010
        /*0014*/ 	.byte	0x00, 0xf5, 0x21, 0x00


	//----- nvinfo : EIATTR_KPARAM_INFO
	.align		4
.L_21:
        /*0018*/ 	.byte	0x04, 0x17
        /*001a*/ 	.short	(.L_23 - .L_22)
.L_22:
        /*001c*/ 	.word	0x00000000
        /*0020*/ 	.short	0x0001
        /*0022*/ 	.short	0x0008
        /*0024*/ 	.byte	0x00, 0xf5, 0x21, 0x00


	//----- nvinfo : EIATTR_KPARAM_INFO
	.align		4
.L_23:
        /*0028*/ 	.byte	0x04, 0x17
        /*002a*/ 	.short	(.L_25 - .L_24)
.L_24:
        /*002c*/ 	.word	0x00000000
        /*0030*/ 	.short	0x0000
        /*0032*/ 	.short	0x0000
        /*0034*/ 	.byte	0x00, 0xf0, 0x11, 0x00


	//----- nvinfo : EIATTR_SPARSE_MMA_MASK
	.align		4
.L_25:
        /*0038*/ 	.byte	0x03, 0x50
        /*003a*/ 	.short	0x0000


	//----- nvinfo : EIATTR_MAXREG_COUNT
	.align		4
        /*003c*/ 	.byte	0x03, 0x1b
        /*003e*/ 	.short	0x00ff


	//----- nvinfo : EIATTR_NUM_BARRIERS
	.align		4
        /*0040*/ 	.byte	0x02, 0x4c
        /*0042*/ 	.byte	0x01
	.zero		1


	//----- nvinfo : EIATTR_MERCURY_ISA_VERSION
	.align		4
        /*0044*/ 	.byte	0x03, 0x5f
        /*0046*/ 	.short	0x0101


	//----- nvinfo : EIATTR_VRC_CTA_INIT_COUNT
	.align		4
        /*0048*/ 	.byte	0x02, 0x4a
	.zero		1
	.zero		1


	//----- nvinfo : EIATTR_EXIT_INSTR_OFFSETS
	.align		4
        /*004c*/ 	.byte	0x04, 0x1c
        /*004e*/ 	.short	(.L_27 - .L_26)


	//   ....[0]....
.L_26:
        /*0050*/ 	.word	0x00000180


	//   ....[1]....
        /*0054*/ 	.word	0x00000760


	//----- nvinfo : EIATTR_CRS_STACK_SIZE
	.align		4
.L_27:
        /*0058*/ 	.byte	0x04, 0x1e
        /*005a*/ 	.short	(.L_29 - .L_28)
.L_28:
        /*005c*/ 	.word	0x00000000


	//----- nvinfo : EIATTR_CBANK_PARAM_SIZE
	.align		4
.L_29:
        /*0060*/ 	.byte	0x03, 0x19
        /*0062*/ 	.short	0x0018


	//----- nvinfo : EIATTR_PARAM_CBANK
	.align		4
        /*0064*/ 	.byte	0x04, 0x0a
        /*0066*/ 	.short	(.L_31 - .L_30)
	.align		4
.L_30:
        /*0068*/ 	.word	index@(.nv.constant0._Z13sortOnDevice3iPiS_)
        /*006c*/ 	.short	0x0380
        /*006e*/ 	.short	0x0018


	//----- nvinfo : EIATTR_SW_WAR
	.align		4
.L_31:
        /*0070*/ 	.byte	0x04, 0x36
        /*0072*/ 	.short	(.L_33 - .L_32)
.L_32:
        /*0074*/ 	.word	0x00000008
.L_33:


//--------------------- .nv.info._Z13sortOnDevice2iPiS_ --------------------------
	.section	.nv.info._Z13sortOnDevice2iPiS_,"",@"SHT_CUDA_INFO"
	.sectionflags	@""
	.align	4


	//----- nvinfo : EIATTR_CUDA_API_VERSION
	.align		4
        /*0000*/ 	.byte	0x04, 0x37
        /*0002*/ 	.short	(.L_35 - .L_34)
.L_34:
        /*0004*/ 	.word	0x00000082


	//----- nvinfo : EIATTR_KPARAM_INFO
	.align		4
.L_35:
        /*0008*/ 	.byte	0x04, 0x17
        /*000a*/ 	.short	(.L_37 - .L_36)
.L_36:
        /*000c*/ 	.word	0x00000000
        /*0010*/ 	.short	0x0002
        /*0012*/ 	.short	0x0010
        /*0014*/ 	.byte	0x00, 0xf5, 0x21, 0x00


	//----- nvinfo : EIATTR_KPARAM_INFO
	.align		4
.L_37:
        /*0018*/ 	.byte	0x04, 0x17
        /*001a*/ 	.short	(.L_39 - .L_38)
.L_38:
        /*001c*/ 	.word	0x00000000
        /*0020*/ 	.short	0x0001
        /*0022*/ 	.short	0x0008
        /*0024*/ 	.byte	0x00, 0xf5, 0x21, 0x00


	//----- nvinfo : EIATTR_KPARAM_INFO
	.align		4
.L_39:
        /*0028*/ 	.byte	0x04, 0x17
        /*002a*/ 	.short	(.L_41 - .L_40)
.L_40:
        /*002c*/ 	.word	0x00000000
        /*0030*/ 	.short	0x0000
        /*0032*/ 	.short	0x0000
        /*0034*/ 	.byte	0x00, 0xf0, 0x11, 0x00


	//----- nvinfo : EIATTR_SPARSE_MMA_MASK
	.align		4
.L_41:
        /*0038*/ 	.byte	0x03, 0x50
        /*003a*/ 	.short	0x0000


	//----- nvinfo : EIATTR_MAXREG_COUNT
	.align		4
        /*003c*/ 	.byte	0x03, 0x1b
        /*003e*/ 	.short	0x00ff


	//----- nvinfo : EIATTR_MERCURY_ISA_VERSION
	.align		4
        /*0040*/ 	.byte	0x03, 0x5f
        /*0042*/ 	.short	0x0101


	//----- nvinfo : EIATTR_VRC_CTA_INIT_COUNT
	.align		4
        /*0044*/ 	.byte	0x02, 0x4a
	.zero		1
	.zero		1


	//----- nvinfo : EIATTR_EXIT_INSTR_OFFSETS
	.align		4
        /*0048*/ 	.byte	0x04, 0x1c
        /*004a*/ 	.short	(.L_43 - .L_42)


	//   ....[0]....
.L_42:
        /*004c*/ 	.word	0x00000070


	//   ....[1]....
        /*0050*/ 	.word	0x00000b40


	//----- nvinfo : EIATTR_CBANK_PARAM_SIZE
	.align		4
.L_43:
        /*0054*/ 	.byte	0x03, 0x19
        /*0056*/ 	.short	0x0018


	//----- nvinfo : EIATTR_PARAM_CBANK
	.align		4
        /*0058*/ 	.byte	0x04, 0x0a
        /*005a*/ 	.short	(.L_45 - .L_44)
	.align		4
.L_44:
        /*005c*/ 	.word	index@(.nv.constant0._Z13sortOnDevice2iPiS_)
        /*0060*/ 	.short	0x0380
        /*0062*/ 	.short	0x0018


	//----- nvinfo : EIATTR_SW_WAR
	.align		4
.L_45:
        /*0064*/ 	.byte	0x04, 0x36
        /*0066*/ 	.short	(.L_47 - .L_46)
.L_46:
        /*0068*/ 	.word	0x00000008
.L_47:


//--------------------- .nv.info._Z13sortOnDevice1iPiS_ --------------------------
	.section	.nv.info._Z13sortOnDevice1iPiS_,"",@"SHT_CUDA_INFO"
	.sectionflags	@""
	.align	4


	//----- nvinfo : EIATTR_CUDA_API_VERSION
	.align		4
        /*0000*/ 	.byte	0x04, 0x37
        /*0002*/ 	.short	(.L_49 - .L_48)
.L_48:
        /*0004*/ 	.word	0x00000082


	//----- nvinfo : EIATTR_KPARAM_INFO
	.align		4
.L_49:
        /*0008*/ 	.byte	0x04, 0x17
        /*000a*/ 	.short	(.L_51 - .L_50)
.L_50:
        /*000c*/ 	.word	0x00000000
        /*0010*/ 	.short	0x0002
        /*0012*/ 	.short	0x0010
        /*0014*/ 	.byte	0x00, 0xf5, 0x21, 0x00


	//----- nvinfo : EIATTR_KPARAM_INFO
	.align		4
.L_51:
        /*0018*/ 	.byte	0x04, 0x17
        /*001a*/ 	.short	(.L_53 - .L_52)
.L_52:
        /*001c*/ 	.word	0x00000000
        /*0020*/ 	.short	0x0001
        /*0022*/ 	.short	0x0008
        /*0024*/ 	.byte	0x00, 0xf5, 0x21, 0x00


	//----- nvinfo : EIATTR_KPARAM_INFO
	.align		4
.L_53:
        /*0028*/ 	.byte	0x04, 0x17
        /*002a*/ 	.short	(.L_55 - .L_54)
.L_54:
        /*002c*/ 	.word	0x00000000
        /*0030*/ 	.short	0x0000
        /*0032*/ 	.short	0x0000
        /*0034*/ 	.byte	0x00, 0xf0, 0x11, 0x00


	//----- nvinfo : EIATTR_SPARSE_MMA_MASK
	.align		4
.L_55:
        /*0038*/ 	.byte	0x03, 0x50
        /*003a*/ 	.short	0x0000


	//----- nvinfo : EIATTR_MAXREG_COUNT
	.align		4
        /*003c*/ 	.byte	0x03, 0x1b
        /*003e*/ 	.short	0x00ff


	//----- nvinfo : EIATTR_MERCURY_ISA_VERSION
	.align		4
        /*0040*/ 	.byte	0x03, 0x5f
        /*0042*/ 	.short	0x0101


	//----- nvinfo : EIATTR_VRC_CTA_INIT_COUNT
	.align		4
        /*0044*/ 	.byte	0x02, 0x4a
	.zero		1
	.zero		1


	//----- nvinfo : EIATTR_EXIT_INSTR_OFFSETS
	.align		4
        /*0048*/ 	.byte	0x04, 0x1c
        /*004a*/ 	.short	(.L_57 - .L_56)


	//   ....[0]....
.L_56:
        /*004c*/ 	.word	0x00000070


	//   ....[1]....
        /*0050*/ 	.word	0x00000b80


	//----- nvinfo : EIATTR_CBANK_PARAM_SIZE
	.align		4
.L_57:
        /*0054*/ 	.byte	0x03, 0x19
        /*0056*/ 	.short	0x0018


	//----- nvinfo : EIATTR_PARAM_CBANK
	.align		4
        /*0058*/ 	.byte	0x04, 0x0a
        /*005a*/ 	.short	(.L_59 - .L_58)
	.align		4
.L_58:
        /*005c*/ 	.word	index@(.nv.constant0._Z13sortOnDevice1iPiS_)
        /*0060*/ 	.short	0x0380
        /*0062*/ 	.short	0x0018


	//----- nvinfo : EIATTR_SW_WAR
	.align		4
.L_59:
        /*0064*/ 	.byte	0x04, 0x36
        /*0066*/ 	.short	(.L_61 - .L_60)
.L_60:
        /*0068*/ 	.word	0x00000008
.L_61:


//--------------------- .nv.callgraph             --------------------------
	.section	.nv.callgraph,"",@"SHT_CUDA_CALLGRAPH"
	.align	4
	.sectionentsize	8
	.align		4
        /*0000*/ 	.word	0x00000000
	.align		4
        /*0004*/ 	.word	0xffffffff
	.align		4
        /*0008*/ 	.word	0x00000000
	.align		4
        /*000c*/ 	.word	0xfffffffe
	.align		4
        /*0010*/ 	.word	0x00000000
	.align		4
        /*0014*/ 	.word	0xfffffffd
	.align		4
        /*0018*/ 	.word	0x00000000
	.align		4
        /*001c*/ 	.word	0xfffffffc


//--------------------- .text._Z13sortOnDevice3iPiS_ --------------------------
	.section	.text._Z13sortOnDevice3iPiS_,"ax",@progbits
	.align	128
        .global         _Z13sortOnDevice3iPiS_
        .type           _Z13sortOnDevice3iPiS_,@function
        .size           _Z13sortOnDevice3iPiS_,(.L_x_27 - _Z13sortOnDevice3iPiS_)
        .other          _Z13sortOnDevice3iPiS_,@"STO_CUDA_ENTRY STV_DEFAULT"
_Z13sortOnDevice3iPiS_:
.text._Z13sortOnDevice3iPiS_:
[----:B------:R-:W-:Y:S01]  /*0000*/  LDC R1, c[0x0][0x37c] ;  /* 0x0000df00ff017b82 */ /* 0x000fe20000000800 */
[----:B------:R-:W0:Y:S07]  /*0010*/  S2R R9, SR_TID.X ;  /* 0x0000000000097919 */ /* 0x000e2e0000002100 */
[----:B------:R-:W0:Y:S01]  /*0020*/  LDC R0, c[0x0][0x380] ;  /* 0x0000e000ff007b82 */ /* 0x000e220000000800 */
[----:B------:R-:W-:Y:S07]  /*0030*/  BSSY.RECONVERGENT B0, `(.L_x_0) ;  /* 0x0000013000007945 */ /* 0x000fee0003800200 */
[----:B------:R-:W1:Y:S08]  /*0040*/  S2UR UR4, SR_CTAID.X ;  /* 0x00000000000479c3 */ /* 0x000e700000002500 */
[----:B------:R-:W1:Y:S01]  /*0050*/  LDC R8, c[0x0][0x360] ;  /* 0x0000d800ff087b82 */ /* 0x000e620000000800 */
[-C--:B0-----:R-:W-:Y:S01]  /*0060*/  ISETP.GE.AND P0, PT, R9, R0.reuse, PT ;  /* 0x000000000900720c */ /* 0x081fe20003f06270 */
[----:B-1----:R-:W-:Y:S01]  /*0070*/  IMAD R7, R8, UR4, R9 ;  /* 0x0000000408077c24 */ /* 0x002fe2000f8e0209 */
[----:B------:R-:W0:Y:S04]  /*0080*/  LDCU.64 UR4, c[0x0][0x358] ;  /* 0x00006b00ff0477ac */ /* 0x000e280008000a00 */
[----:B------:R-:W-:-:S07]  /*0090*/  ISETP.GE.AND P1, PT, R7, R0, PT ;  /* 0x000000000700720c */ /* 0x000fce0003f26270 */
[----:B------:R-:W-:Y:S06]  /*00a0*/  @P0 BRA `(.L_x_1) ;  /* 0x00000000002c0947 */ /* 0x000fec0003800000 */
[----:B------:R-:W1:Y:S01]  /*00b0*/  S2R R3, SR_CgaCtaId ;  /* 0x0000000000037919 */ /* 0x000e620000008800 */
[----:B------:R-:W2:Y:S01]  /*00c0*/  LDC.64 R4, c[0x0][0x388] ;  /* 0x0000e200ff047b82 */ /* 0x000ea20000000a00 */
[----:B------:R-:W-:-:S04]  /*00d0*/  MOV R2, 0x400 ;  /* 0x0000040000027802 */ /* 0x000fc80000000f00 */
[----:B-1----:R-:W-:-:S07]  /*00e0*/  LEA R6, R3, R2, 0x18 ;  /* 0x0000000203067211 */ /* 0x002fce00078ec0ff */
.L_x_2:
[----:B-12---:R-:W-:-:S06]  /*00f0*/  IMAD.WIDE R2, R9, 0x4, R4 ;  /* 0x0000000409027825 */ /* 0x006fcc00078e0204 */
[----:B0-----:R-:W2:Y:S01]  /*0100*/  LDG.E R2, desc[UR4][R2.64] ;  /* 0x0000000402027981 */ /* 0x001ea2000c1e1900 */
[----:B------:R-:W-:Y:S02]  /*0110*/  IMAD R11, R9, 0x4, R6 ;  /* 0x00000004090b7824 */ /* 0x000fe400078e0206 */
[----:B------:R-:W-:-:S05]  /*0120*/  IMAD.IADD R9, R8, 0x1, R9 ;  /* 0x0000000108097824 */ /* 0x000fca00078e0209 */
[----:B------:R-:W-:Y:S01]  /*0130*/  ISETP.GE.AND P0, PT, R9, R0, PT ;  /* 0x000000000900720c */ /* 0x000fe20003f06270 */
[----:B--2---:R1:W-:-:S12]  /*0140*/  STS [R11], R2 ;  /* 0x000000020b007388 */ /* 0x0043d80000000800 */
[----:B------:R-:W-:Y:S05]  /*0150*/  @!P0 BRA `(.L_x_2) ;  /* 0xfffffffc00e48947 */ /* 0x000fea000383ffff */
.L_x_1:
[----:B0-----:R-:W-:Y:S05]  /*0160*/  BSYNC.RECONVERGENT B0 ;  /* 0x0000000000007941 */ /* 0x001fea0003800200 */
.L_x_0:
[----:B------:R-:W-:Y:S06]  /*0170*/  BAR.SYNC.DEFER_BLOCKING 0x0 ;  /* 0x0000000000007b1d */ /* 0x000fec0000010000 */
[----:B------:R-:W-:Y:S05]  /*0180*/  @P1 EXIT ;  /* 0x000000000000194d */ /* 0x000fea0003800000 */
[----:B------:R-:W0:Y:S01]  /*0190*/  S2R R3, SR_CgaCtaId ;  /* 0x0000000000037919 */ /* 0x000e220000008800 */
[----:B-1----:R-:W-:Y:S02]  /*01a0*/  MOV R2, 0x400 ;  /* 0x0000040000027802 */ /* 0x002fe40000000f00 */
[----:B------:R-:W-:Y:S02]  /*01b0*/  CS2R R12, SRZ ;  /* 0x00000000000c7805 */ /* 0x000fe4000001ff00 */
[----:B------:R-:W-:Y:S02]  /*01c0*/  ISETP.GE.AND P0, PT, R0, 0x1, PT ;  /* 0x000000010000780c */ /* 0x000fe40003f06270 */
[----:B0-----:R-:W-:-:S05]  /*01d0*/  LEA R2, R3, R2, 0x18 ;  /* 0x0000000203027211 */ /* 0x001fca00078ec0ff */
[----:B------:R-:W-:-:S06]  /*01e0*/  IMAD R3, R7, 0x4, R2 ;  /* 0x0000000407037824 */ /* 0x000fcc00078e0202 */
[----:B------:R-:W0:Y:S01]  /*01f0*/  LDS R3, [R3] ;  /* 0x0000000003037984 */ /* 0x000e220000000800 */
[----:B------:R-:W-:Y:S05]  /*0200*/  @!P0 BRA `(.L_x_3) ;  /* 0x0000000400448947 */ /* 0x000fea0003800000 */
[C---:B------:R-:W-:Y:S02]  /*0210*/  ISETP.GE.U32.AND P1, PT, R0.reuse, 0x8, PT ;  /* 0x000000080000780c */ /* 0x040fe40003f26070 */
[----:B------:R-:W-:Y:S02]  /*0220*/  CS2R R12, SRZ ;  /* 0x00000000000c7805 */ /* 0x000fe4000001ff00 */
[----:B------:R-:W-:-:S04]  /*0230*/  LOP3.LUT R15, R0, 0x7, RZ, 0xc0, !PT ;  /* 0x00000007000f7812 */ /* 0x000fc800078ec0ff */
[----:B------:R-:W-:-:S05]  /*0240*/  ISETP.NE.AND P0, PT, R15, RZ, PT ;  /* 0x000000ff0f00720c */ /* 0x000fca0003f05270 */
[----:B------:R-:W-:Y:S08]  /*0250*/  @!P1 BRA `(.L_x_4) ;  /* 0x0000000000889947 */ /* 0x000ff00003800000 */
[----:B------:R-:W-:Y:S01]  /*0260*/  LOP3.LUT R13, R0, 0x7ffffff8, RZ, 0xc0, !PT ;  /* 0x7ffffff8000d7812 */ /* 0x000fe200078ec0ff */
[----:B------:R-:W-:Y:S02]  /*0270*/  VIADD R14, R2, 0x10 ;  /* 0x00000010020e7836 */ /* 0x000fe40000000000 */
[----:B------:R-:W-:Y:S02]  /*0280*/  IMAD.MOV.U32 R12, RZ, RZ, RZ ;  /* 0x000000ffff0c7224 */ /* 0x000fe400078e00ff */
[----:B------:R-:W-:-:S07]  /*0290*/  IMAD.MOV R16, RZ, RZ, -R13 ;  /* 0x000000ffff107224 */ /* 0x000fce00078e0a0d */
.L_x_5:
[----:B------:R-:W0:Y:S01]  /*02a0*/  LDS.128 R4, [R14+-0x10] ;  /* 0xfffff0000e047984 */ /* 0x000e220000000c00 */
[----:B------:R-:W-:-:S03]  /*02b0*/  VIADD R16, R16, 0x8 ;  /* 0x0000000810107836 */ /* 0x000fc60000000000 */
[----:B------:R1:W2:Y:S02]  /*02c0*/  LDS.128 R8, [R14] ;  /* 0x000000000e087984 */ /* 0x0002a40000000c00 */
[----:B-1----:R-:W-:Y:S01]  /*02d0*/  VIADD R14, R14, 0x20 ;  /* 0x000000200e0e7836 */ /* 0x002fe20000000000 */
[C---:B0-----:R-:W-:Y:S01]  /*02e0*/  ISETP.GT.AND P1, PT, R3.reuse, R4, PT ;  /* 0x000000040300720c */ /* 0x041fe20003f24270 */
[----:B------:R-:W-:Y:S01]  /*02f0*/  VIADD R4, R12, 0x1 ;  /* 0x000000010c047836 */ /* 0x000fe20000000000 */
[----:B------:R-:W-:-:S11]  /*0300*/  ISETP.GT.AND P2, PT, R3, R5, PT ;  /* 0x000000050300720c */ /* 0x000fd60003f44270 */
[----:B------:R-:W-:Y:S02]  /*0310*/  @!P1 IADD3 R4, PT, PT, R12, RZ, RZ ;  /* 0x000000ff0c049210 */ /* 0x000fe40007ffe0ff */
[----:B------:R-:W-:-:S03]  /*0320*/  ISETP.GT.AND P1, PT, R3, R6, PT ;  /* 0x000000060300720c */ /* 0x000fc60003f24270 */
[----:B------:R-:W-:Y:S02]  /*0330*/  VIADD R5, R4, 0x1 ;  /* 0x0000000104057836 */ /* 0x000fe40000000000 */
[----:B------:R-:W-:Y:S01]  /*0340*/  @!P2 IMAD.MOV R5, RZ, RZ, R4 ;  /* 0x000000ffff05a224 */ /* 0x000fe200078e0204 */
[----:B------:R-:W-:-:S03]  /*0350*/  ISETP.GT.AND P2, PT, R3, R7, PT ;  /* 0x000000070300720c */ /* 0x000fc60003f44270 */
[----:B------:R-:W-:-:S04]  /*0360*/  VIADD R4, R5, 0x1 ;  /* 0x0000000105047836 */ /* 0x000fc80000000000 */
[----:B------:R-:W-:Y:S01]  /*0370*/  @!P1 IMAD.MOV R4, RZ, RZ, R5 ;  /* 0x000000ffff049224 */ /* 0x000fe200078e0205 */
[----:B--2---:R-:W-:-:S03]  /*0380*/  ISETP.GT.AND P1, PT, R3, R8, PT ;  /* 0x000000080300720c */ /* 0x004fc60003f24270 */
[----:B------:R-:W-:Y:S02]  /*0390*/  VIADD R5, R4, 0x1 ;  /* 0x0000000104057836 */ /* 0x000fe40000000000 */
[----:B------:R-:W-:Y:S01]  /*03a0*/  @!P2 IMAD.MOV R5, RZ, RZ, R4 ;  /* 0x000000ffff05a224 */ /* 0x000fe200078e0204 */
[----:B------:R-:W-:-:S04]  /*03b0*/  ISETP.GT.AND P2, PT, R3, R9, PT ;  /* 0x000000090300720c */ /* 0x000fc80003f44270 */
[----:B------:R-:W-:-:S03]  /*03c0*/  IADD3 R4, PT, PT, R5, 0x1, RZ ;  /* 0x0000000105047810 */ /* 0x000fc60007ffe0ff */
[----:B------:R-:W-:Y:S01]  /*03d0*/  @!P1 IMAD.MOV R4, RZ, RZ, R5 ;  /* 0x000000ffff049224 */ /* 0x000fe200078e0205 */
[----:B------:R-:W-:-:S03]  /*03e0*/  ISETP.GT.AND P1, PT, R3, R10, PT ;  /* 0x0000000a0300720c */ /* 0x000fc60003f24270 */
[----:B------:R-:W-:Y:S02]  /*03f0*/  VIADD R5, R4, 0x1 ;  /* 0x0000000104057836 */ /* 0x000fe40000000000 */
[----:B------:R-:W-:Y:S01]  /*0400*/  @!P2 IMAD.MOV R5, RZ, RZ, R4 ;  /* 0x000000ffff05a224 */ /* 0x000fe200078e0204 */
[----:B------:R-:W-:-:S03]  /*0410*/  ISETP.GT.AND P2, PT, R3, R11, PT ;  /* 0x0000000b0300720c */ /* 0x000fc60003f44270 */
[----:B------:R-:W-:-:S04]  /*0420*/  VIADD R4, R5, 0x1 ;  /* 0x0000000105047836 */ /* 0x000fc80000000000 */
[----:B------:R-:W-:Y:S01]  /*0430*/  @!P1 IMAD.MOV R4, RZ, RZ, R5 ;  /* 0x000000ffff049224 */ /* 0x000fe200078e0205 */
[----:B------:R-:W-:-:S04]  /*0440*/  ISETP.NE.AND P1, PT, R16, RZ, PT ;  /* 0x000000ff1000720c */ /* 0x000fc80003f25270 */
[----:B------:R-:W-:Y:S01]  /*0450*/  IADD3 R12, PT, PT, R4, 0x1, RZ ;  /* 0x00000001040c7810 */ /* 0x000fe20007ffe0ff */
[----:B------:R-:W-:-:S08]  /*0460*/  @!P2 IMAD.MOV R12, RZ, RZ, R4 ;  /* 0x000000ffff0ca224 */ /* 0x000fd000078e0204 */
[----:B------:R-:W-:Y:S05]  /*0470*/  @P1 BRA `(.L_x_5) ;  /* 0xfffffffc00881947 */ /* 0x000fea000383ffff */
.L_x_4:
[----:B------:R-:W-:Y:S05]  /*0480*/  @!P0 BRA `(.L_x_6) ;  /* 0x0000000000a08947 */ /* 0x000fea0003800000 */
[----:B------:R-:W-:Y:S02]  /*0490*/  ISETP.GE.U32.AND P1, PT, R15, 0x4, PT ;  /* 0x000000040f00780c */ /* 0x000fe40003f26070 */
[----:B------:R-:W-:-:S04]  /*04a0*/  LOP3.LUT R10, R0, 0x3, RZ, 0xc0, !PT ;  /* 0x00000003000a7812 */ /* 0x000fc800078ec0ff */
[----:B------:R-:W-:-:S07]  /*04b0*/  ISETP.NE.AND P0, PT, R10, RZ, PT ;  /* 0x000000ff0a00720c */ /* 0x000fce0003f05270 */
[----:B------:R-:W-:Y:S06]  /*04c0*/  @!P1 BRA `(.L_x_7) ;  /* 0x0000000000409947 */ /* 0x000fec0003800000 */
[C---:B------:R-:W-:Y:S02]  /*04d0*/  IMAD R4, R13.reuse, 0x4, R2 ;  /* 0x000000040d047824 */ /* 0x040fe400078e0202 */
[----:B------:R-:W-:Y:S02]  /*04e0*/  VIADD R5, R12, 0x1 ;  /* 0x000000010c057836 */ /* 0x000fe40000000000 */
[----:B------:R-:W-:Y:S01]  /*04f0*/  VIADD R13, R13, 0x4 ;  /* 0x000000040d0d7836 */ /* 0x000fe20000000000 */
[----:B------:R-:W0:Y:S04]  /*0500*/  LDS.64 R6, [R4] ;  /* 0x0000000004067984 */ /* 0x000e280000000a00 */
[----:B------:R-:W1:Y:S01]  /*0510*/  LDS.64 R8, [R4+0x8] ;  /* 0x0000080004087984 */ /* 0x000e620000000a00 */
[----:B0-----:R-:W-:-:S02]  /*0520*/  ISETP.GT.AND P2, PT, R3, R6, PT ;  /* 0x000000060300720c */ /* 0x001fc40003f44270 */
[----:B------:R-:W-:-:S11]  /*0530*/  ISETP.GT.AND P1, PT, R3, R7, PT ;  /* 0x000000070300720c */ /* 0x000fd60003f24270 */
[----:B------:R-:W-:Y:S01]  /*0540*/  @!P2 IMAD.MOV R5, RZ, RZ, R12 ;  /* 0x000000ffff05a224 */ /* 0x000fe200078e020c */
[----:B-1----:R-:W-:-:S03]  /*0550*/  ISETP.GT.AND P2, PT, R3, R8, PT ;  /* 0x000000080300720c */ /* 0x002fc60003f44270 */
[C---:B------:R-:W-:Y:S01]  /*0560*/  VIADD R6, R5.reuse, 0x1 ;  /* 0x0000000105067836 */ /* 0x040fe20000000000 */
[----:B------:R-:W-:Y:S02]  /*0570*/  @!P1 IADD3 R6, PT, PT, R5, RZ, RZ ;  /* 0x000000ff05069210 */ /* 0x000fe40007ffe0ff */
[----:B------:R-:W-:-:S03]  /*0580*/  ISETP.GT.AND P1, PT, R3, R9, PT ;  /* 0x000000090300720c */ /* 0x000fc60003f24270 */
[----:B------:R-:W-:-:S04]  /*0590*/  VIADD R5, R6, 0x1 ;  /* 0x0000000106057836 */ /* 0x000fc80000000000 */
[----:B------:R-:W-:-:S04]  /*05a0*/  @!P2 IMAD.MOV R5, RZ, RZ, R6 ;  /* 0x000000ffff05a224 */ /* 0x000fc800078e0206 */
[----:B------:R-:W-:Y:S02]  /*05b0*/  VIADD R12, R5, 0x1 ;  /* 0x00000001050c7836 */ /* 0x000fe40000000000 */
[----:B------:R-:W-:-:S07]  /*05c0*/  @!P1 IMAD.MOV R12, RZ, RZ, R5 ;  /* 0x000000ffff0c9224 */ /* 0x000fce00078e0205 */
.L_x_7:
[----:B------:R-:W-:Y:S05]  /*05d0*/  @!P0 BRA `(.L_x_6) ;  /* 0x00000000004c8947 */ /* 0x000fea0003800000 */
[----:B------:R-:W-:Y:S02]  /*05e0*/  ISETP.NE.AND P1, PT, R10, 0x1, PT ;  /* 0x000000010a00780c */ /* 0x000fe40003f25270 */
[----:B------:R-:W-:-:S04]  /*05f0*/  LOP3.LUT R0, R0, 0x1, RZ, 0xc0, !PT ;  /* 0x0000000100007812 */ /* 0x000fc800078ec0ff */
[----:B------:R-:W-:-:S07]  /*0600*/  ISETP.NE.U32.AND P0, PT, R0, 0x1, PT ;  /* 0x000000010000780c */ /* 0x000fce0003f05070 */
[----:B------:R-:W-:Y:S06]  /*0610*/  @!P1 BRA `(.L_x_8) ;  /* 0x0000000000249947 */ /* 0x000fec0003800000 */
[C---:B------:R-:W-:Y:S01]  /*0620*/  LEA R4, R13.reuse, R2, 0x2 ;  /* 0x000000020d047211 */ /* 0x040fe200078e10ff */
[----:B------:R-:W-:Y:S02]  /*0630*/  VIADD R0, R12, 0x1 ;  /* 0x000000010c007836 */ /* 0x000fe40000000000 */
[----:B------:R-:W-:-:S03]  /*0640*/  VIADD R13, R13, 0x2 ;  /* 0x000000020d0d7836 */ /* 0x000fc60000000000 */
[----:B------:R-:W0:Y:S02]  /*0650*/  LDS.64 R4, [R4] ;  /* 0x0000000004047984 */ /* 0x000e240000000a00 */
[C---:B0-----:R-:W-:Y:S02]  /*0660*/  ISETP.GT.AND P1, PT, R3.reuse, R4, PT ;  /* 0x000000040300720c */ /* 0x041fe40003f24270 */
[----:B------:R-:W-:-:S11]  /*0670*/  ISETP.GT.AND P2, PT, R3, R5, PT ;  /* 0x000000050300720c */ /* 0x000fd60003f44270 */
[----:B------:R-:W-:-:S04]  /*0680*/  @!P1 IMAD.MOV R0, RZ, RZ, R12 ;  /* 0x000000ffff009224 */ /* 0x000fc800078e020c */
[----:B------:R-:W-:Y:S02]  /*0690*/  VIADD R12, R0, 0x1 ;  /* 0x00000001000c7836 */ /* 0x000fe40000000000 */
[----:B------:R-:W-:-:S07]  /*06a0*/  @!P2 IMAD.MOV R12, RZ, RZ, R0 ;  /* 0x000000ffff0ca224 */ /* 0x000fce00078e0200 */
.L_x_8:
[----:B------:R-:W-:Y:S01]  /*06b0*/  @!P0 LEA R2, R13, R2, 0x2 ;  /* 0x000000020d028211 */ /* 0x000fe200078e10ff */
[----:B------:R-:W-:-:S05]  /*06c0*/  @!P0 VIADD R0, R12, 0x1 ;  /* 0x000000010c008836 */ /* 0x000fca0000000000 */
[----:B------:R-:W0:Y:S02]  /*06d0*/  @!P0 LDS R2, [R2] ;  /* 0x0000000002028984 */ /* 0x000e240000000800 */
[----:B0-----:R-:W-:-:S13]  /*06e0*/  ISETP.GT.OR P1, PT, R3, R2, P0 ;  /* 0x000000020300720c */ /* 0x001fda0000724670 */
[----:B------:R-:W-:-:S04]  /*06f0*/  @!P1 IMAD.MOV R0, RZ, RZ, R12 ;  /* 0x000000ffff009224 */ /* 0x000fc800078e020c */
[----:B------:R-:W-:-:S07]  /*0700*/  @!P0 IMAD.MOV.U32 R12, RZ, RZ, R0 ;  /* 0x000000ffff0c8224 */ /* 0x000fce00078e0000 */
.L_x_6:
[----:B------:R-:W-:-:S07]  /*0710*/  IMAD.MOV.U32 R13, RZ, RZ, RZ ;  /* 0x000000ffff0d7224 */ /* 0x000fce00078e00ff */
.L_x_3:
[----:B------:R-:W1:Y:S02]  /*0720*/  LDCU.64 UR6, c[0x0][0x390] ;  /* 0x00007200ff0677ac */ /* 0x000e640008000a00 */
[----:B-1----:R-:W-:-:S04]  /*0730*/  LEA R4, P0, R12, UR6, 0x2 ;  /* 0x000000060c047c11 */ /* 0x002fc8000f8010ff */
[----:B------:R-:W-:-:S05]  /*0740*/  LEA.HI.X R5, R12, UR7, R13, 0x2, P0 ;  /* 0x000000070c057c11 */ /* 0x000fca00080f140d */
[----:B0-----:R-:W-:Y:S01]  /*0750*/  STG.E desc[UR4][R4.64], R3 ;  /* 0x0000000304007986 */ /* 0x001fe2000c101904 */
[----:B------:R-:W-:Y:S05]  /*0760*/  EXIT ;  /* 0x000000000000794d */ /* 0x000fea0003800000 */
.L_x_9:
[----:B------:R-:W-:-:S00]  /*0770*/  BRA `(.L_x_9) ;  /* 0xfffffffc00fc7947 */ /* 0x000fc0000383ffff */
[----:B------:R-:W-:-:S00]  /*0780*/  NOP ;  /* 0x0000000000007918 */ /* 0x000fc00000000000 */
[----:B------:R-:W-:-:S00]  /*0790*/  NOP ;  /* 0x0000000000007918 */ /* 0x000fc00000000000 */
[----:B------:R-:W-:-:S00]  /*07a0*/  NOP ;  /* 0x0000000000007918 */ /* 0x000fc00000000000 */
[----:B------:R-:W-:-:S00]  /*07b0*/  NOP ;  /* 0x0000000000007918 */ /* 0x000fc00000000000 */
[----:B------:R-:W-:-:S00]  /*07c0*/  NOP ;  /* 0x0000000000007918 */ /* 0x000fc00000000000 */
[----:B------:R-:W-:-:S00]  /*07d0*/  NOP ;  /* 0x0000000000007918 */ /* 0x000fc00000000000 */
[----:B------:R-:W-:-:S00]  /*07e0*/  NOP ;  /* 0x0000000000007918 */ /* 0x000fc00000000000 */
[----:B------:R-:W-:-:S00]  /*07f0*/  NOP ;  /* 0x0000000000007918 */ /* 0x000fc00000000000 */
.L_x_27:


//--------------------- .text._Z13sortOnDevice2iPiS_ --------------------------
	.section	.text._Z13sortOnDevice2iPiS_,"ax",@progbits
	.align	128
        .global         _Z13sortOnDevice2iPiS_
        .type           _Z13sortOnDevice2iPiS_,@function
        .size           _Z13sortOnDevice2iPiS_,(.L_x_28 - _Z13sortOnDevice2iPiS_)
        .other          _Z13sortOnDevice2iPiS_,@"STO_CUDA_ENTRY STV_DEFAULT"
_Z13sortOnDevice2iPiS_:
.text._Z13sortOnDevice2iPiS_:
[----:B------:R-:W-:Y:S01]  /*0000*/  LDC R1, c[0x0][0x37c] ;  /* 0x0000df00ff017b82 */ /* 0x000fe20000000800 */
[----:B------:R-:W0:Y:S07]  /*0010*/  S2R R5, SR_TID.X ;  /* 0x0000000000057919 */ /* 0x000e2e0000002100 */
[----:B------:R-:W0:Y:S01]  /*0020*/  S2UR UR4, SR_CTAID.X ;  /* 0x00000000000479c3 */ /* 0x000e220000002500 */
[----:B------:R-:W1:Y:S07]  /*0030*/  LDCU UR9, c[0x0][0x380] ;  /* 0x00007000ff0977ac */ /* 0x000e6e0008000800 */
[----:B------:R-:W0:Y:S02]  /*0040*/  LDC R0, c[0x0][0x360] ;  /* 0x0000d800ff007b82 */ /* 0x000e240000000800 */
[----:B0-----:R-:W-:-:S05]  /*0050*/  IMAD R5, R0, UR4, R5 ;  /* 0x0000000400057c24 */ /* 0x001fca000f8e0205 */
[----:B-1----:R-:W-:-:S13]  /*0060*/  ISETP.GE.AND P0, PT, R5, UR9, PT ;  /* 0x0000000905007c0c */ /* 0x002fda000bf06270 */
[----:B------:R-:W-:Y:S05]  /*0070*/  @P0 EXIT ;  /* 0x000000000000094d */ /* 0x000fea0003800000 */
[----:B------:R-:W0:Y:S01]  /*0080*/  LDC.64 R2, c[0x0][0x388] ;  /* 0x0000e200ff027b82 */ /* 0x000e220000000a00 */
[----:B------:R-:W1:Y:S01]  /*0090*/  LDCU.64 UR10, c[0x0][0x358] ;  /* 0x00006b00ff0a77ac */ /* 0x000e620008000a00 */
[----:B0-----:R-:W-:-:S05]  /*00a0*/  IMAD.WIDE R4, R5, 0x4, R2 ;  /* 0x0000000405047825 */ /* 0x001fca00078e0202 */
[----:B-1----:R0:W5:Y:S01]  /*00b0*/  LDG.E R0, desc[UR10][R4.64] ;  /* 0x0000000a04007981 */ /* 0x002162000c1e1900 */
[----:B------:R-:W-:Y:S01]  /*00c0*/  UISETP.GE.AND UP0, UPT, UR9, 0x1, UPT ;  /* 0x000000010900788c */ /* 0x000fe2000bf06270 */
[----:B------:R-:W-:-:S08]  /*00d0*/  CS2R R6, SRZ ;  /* 0x0000000000067805 */ /* 0x000fd0000001ff00 */
[----:B0-----:R-:W-:Y:S05]  /*00e0*/  BRA.U !UP0, `(.L_x_10) ;  /* 0x0000000908847547 */ /* 0x001fea000b800000 */
[----:B------:R-:W-:Y:S01]  /*00f0*/  UISETP.GE.U32.AND UP1, UPT, UR9, 0x10, UPT ;  /* 0x000000100900788c */ /* 0x000fe2000bf26070 */
[----:B------:R-:W-:Y:S01]  /*0100*/  CS2R R6, SRZ ;  /* 0x0000000000067805 */ /* 0x000fe2000001ff00 */
[----:B------:R-:W-:-:S04]  /*0110*/  ULOP3.LUT UR6, UR9, 0xf, URZ, 0xc0, !UPT ;  /* 0x0000000f09067892 */ /* 0x000fc8000f8ec0ff */
[----:B------:R-:W-:-:S03]  /*0120*/  UISETP.NE.AND UP0, UPT, UR6, URZ, UPT ;  /* 0x000000ff0600728c */ /* 0x000fc6000bf05270 */
[----:B------:R-:W-:Y:S08]  /*0130*/  BRA.U !UP1, `(.L_x_11) ;  /* 0x0000000509387547 */ /* 0x000ff0000b800000 */
[----:B------:R-:W0:Y:S01]  /*0140*/  LDCU.64 UR4, c[0x0][0x388] ;  /* 0x00007100ff0477ac */ /* 0x000e220008000a00 */
[----:B------:R-:W-:Y:S01]  /*0150*/  IMAD.MOV.U32 R6, RZ, RZ, RZ ;  /* 0x000000ffff067224 */ /* 0x000fe200078e00ff */
[----:B------:R-:W-:-:S04]  /*0160*/  ULOP3.LUT UR7, UR9, 0x7ffffff0, URZ, 0xc0, !UPT ;  /* 0x7ffffff009077892 */ /* 0x000fc8000f8ec0ff */
[----:B------:R-:W-:Y:S02]  /*0170*/  UIADD3 UR8, UPT, UPT, -UR7, URZ, URZ ;  /* 0x000000ff07087290 */ /* 0x000fe4000fffe1ff */
[----:B------:R-:W-:Y:S01]  /*0180*/  IMAD.U32 R7, RZ, RZ, UR7 ;  /* 0x00000007ff077e24 */ /* 0x000fe2000f8e00ff */
[----:B0-----:R-:W-:-:S04]  /*0190*/  UIADD3 UR4, UP1, UPT, UR4, 0x20, URZ ;  /* 0x0000002004047890 */ /* 0x001fc8000ff3e0ff */
[----:B------:R-:W-:Y:S02]  /*01a0*/  UIADD3.X UR5, UPT, UPT, URZ, UR5, URZ, UP1, !UPT ;  /* 0x00000005ff057290 */ /* 0x000fe40008ffe4ff */
[----:B------:R-:W-:-:S04]  /*01b0*/  IMAD.U32 R4, RZ, RZ, UR4 ;  /* 0x00000004ff047e24 */ /* 0x000fc8000f8e00ff */
[----:B------:R-:W-:-:S07]  /*01c0*/  MOV R5, UR5 ;  /* 0x0000000500057c02 */ /* 0x000fce0008000f00 */
.L_x_12:
[----:B------:R-:W2:Y:S04]  /*01d0*/  LDG.E R25, desc[UR10][R4.64+-0x20] ;  /* 0xffffe00a04197981 */ /* 0x000ea8000c1e1900 */
[----:B------:R-:W3:Y:S04]  /*01e0*/  LDG.E R27, desc[UR10][R4.64+-0x1c] ;  /* 0xffffe40a041b7981 */ /* 0x000ee8000c1e1900 */
[----:B------:R-:W4:Y:S04]  /*01f0*/  LDG.E R29, desc[UR10][R4.64+-0x18] ;  /* 0xffffe80a041d7981 */ /* 0x000f28000c1e1900 */
        /* <DEDUP_REMOVED lines=12> */
[----:B------:R-:W4:Y:S01]  /*02c0*/  LDG.E R9, desc[UR10][R4.64+0x1c] ;  /* 0x00001c0a04097981 */ /* 0x000f22000c1e1900 */
[----:B------:R-:W-:Y:S01]  /*02d0*/  VIADD R8, R6, 0x1 ;  /* 0x0000000106087836 */ /* 0x000fe20000000000 */
[----:B------:R-:W-:-:S04]  /*02e0*/  UIADD3 UR8, UPT, UPT, UR8, 0x10, URZ ;  /* 0x0000001008087890 */ /* 0x000fc8000fffe0ff */
[----:B------:R-:W-:Y:S01]  /*02f0*/  UISETP.NE.AND UP1, UPT, UR8, URZ, UPT ;  /* 0x000000ff0800728c */ /* 0x000fe2000bf25270 */
[C---:B--2--5:R-:W-:Y:S02]  /*0300*/  ISETP.GT.AND P0, PT, R0.reuse, R25, PT ;  /* 0x000000190000720c */ /* 0x064fe40003f04270 */
[----:B---3--:R-:W-:-:S11]  /*0310*/  ISETP.GT.AND P1, PT, R0, R27, PT ;  /* 0x0000001b0000720c */ /* 0x008fd60003f24270 */
[----:B------:R-:W-:Y:S01]  /*0320*/  @!P0 IMAD.MOV R8, RZ, RZ, R6 ;  /* 0x000000ffff088224 */ /* 0x000fe200078e0206 */
[----:B----4-:R-:W-:-:S03]  /*0330*/  ISETP.GT.AND P0, PT, R0, R29, PT ;  /* 0x0000001d0000720c */ /* 0x010fc60003f04270 */
[C---:B------:R-:W-:Y:S01]  /*0340*/  VIADD R6, R8.reuse, 0x1 ;  /* 0x0000000108067836 */ /* 0x040fe20000000000 */
[----:B------:R-:W-:Y:S02]  /*0350*/  @!P1 IADD3 R6, PT, PT, R8, RZ, RZ ;  /* 0x000000ff08069210 */ /* 0x000fe40007ffe0ff */
[----:B------:R-:W-:-:S03]  /*0360*/  ISETP.GT.AND P1, PT, R0, R10, PT ;  /* 0x0000000a0000720c */ /* 0x000fc60003f24270 */
[----:B------:R-:W-:-:S04]  /*0370*/  VIADD R8, R6, 0x1 ;  /* 0x0000000106087836 */ /* 0x000fc80000000000 */
[----:B------:R-:W-:Y:S01]  /*0380*/  @!P0 IMAD.MOV R8, RZ, RZ, R6 ;  /* 0x000000ffff088224 */ /* 0x000fe200078e0206 */
[----:B------:R-:W-:-:S03]  /*0390*/  ISETP.GT.AND P0, PT, R0, R12, PT ;  /* 0x0000000c0000720c */ /* 0x000fc60003f04270 */
[C---:B------:R-:W-:Y:S02]  /*03a0*/  VIADD R6, R8.reuse, 0x1 ;  /* 0x0000000108067836 */ /* 0x040fe40000000000 */
[----:B------:R-:W-:Y:S02]  /*03b0*/  @!P1 IADD3 R6, PT, PT, R8, RZ, RZ ;  /* 0x000000ff08069210 */ /* 0x000fe40007ffe0ff */
[----:B------:R-:W-:-:S03]  /*03c0*/  ISETP.GT.AND P1, PT, R0, R14, PT ;  /* 0x0000000e0000720c */ /* 0x000fc60003f24270 */
[----:B------:R-:W-:-:S03]  /*03d0*/  VIADD R8, R6, 0x1 ;  /* 0x0000000106087836 */ /* 0x000fc60000000000 */
[----:B------:R-:W-:Y:S01]  /*03e0*/  @!P0 IMAD.MOV R8, RZ, RZ, R6 ;  /* 0x000000ffff088224 */ /* 0x000fe200078e0206 */
[----:B------:R-:W-:-:S03]  /*03f0*/  ISETP.GT.AND P0, PT, R0, R16, PT ;  /* 0x000000100000720c */ /* 0x000fc60003f04270 */
[----:B------:R-:W-:-:S03]  /*0400*/  VIADD R6, R8, 0x1 ;  /* 0x0000000108067836 */ /* 0x000fc60000000000 */
[----:B------:R-:W-:Y:S02]  /*0410*/  @!P1 IADD3 R6, PT, PT, R8, RZ, RZ ;  /* 0x000000ff08069210 */ /* 0x000fe40007ffe0ff */
[----:B------:R-:W-:-:S03]  /*0420*/  ISETP.GT.AND P1, PT, R0, R18, PT ;  /* 0x000000120000720c */ /* 0x000fc60003f24270 */
[----:B------:R-:W-:Y:S02]  /*0430*/  VIADD R8, R6, 0x1 ;  /* 0x0000000106087836 */ /* 0x000fe40000000000 */
[----:B------:R-:W-:Y:S01]  /*0440*/  @!P0 IMAD.MOV R8, RZ, RZ, R6 ;  /* 0x000000ffff088224 */ /* 0x000fe200078e0206 */
[----:B------:R-:W-:-:S03]  /*0450*/  ISETP.GT.AND P0, PT, R0, R23, PT ;  /* 0x000000170000720c */ /* 0x000fc60003f04270 */
[----:B------:R-:W-:-:S04]  /*0460*/  VIADD R6, R8, 0x1 ;  /* 0x0000000108067836 */ /* 0x000fc80000000000 */
        /* <DEDUP_REMOVED lines=10> */
[----:B------:R-:W-:-:S04]  /*0510*/  ISETP.GT.AND P0, PT, R0, R15, PT ;  /* 0x0000000f0000720c */ /* 0x000fc80003f04270 */
[----:B------:R-:W-:-:S03]  /*0520*/  IADD3 R6, PT, PT, R8, 0x1, RZ ;  /* 0x0000000108067810 */ /* 0x000fc60007ffe0ff */
[----:B------:R-:W-:Y:S01]  /*0530*/  @!P1 IMAD.MOV R6, RZ, RZ, R8 ;  /* 0x000000ffff069224 */ /* 0x000fe200078e0208 */
[----:B------:R-:W-:-:S03]  /*0540*/  ISETP.GT.AND P1, PT, R0, R13, PT ;  /* 0x0000000d0000720c */ /* 0x000fc60003f24270 */
[C---:B------:R-:W-:Y:S02]  /*0550*/  VIADD R8, R6.reuse, 0x1 ;  /* 0x0000000106087836 */ /* 0x040fe40000000000 */
[----:B------:R-:W-:Y:S02]  /*0560*/  @!P0 IADD3 R8, PT, PT, R6, RZ, RZ ;  /* 0x000000ff06088210 */ /* 0x000fe40007ffe0ff */
[----:B------:R-:W-:-:S03]  /*0570*/  ISETP.GT.AND P0, PT, R0, R11, PT ;  /* 0x0000000b0000720c */ /* 0x000fc60003f04270 */
[----:B------:R-:W-:-:S03]  /*0580*/  VIADD R6, R8, 0x1 ;  /* 0x0000000108067836 */ /* 0x000fc60000000000 */
[----:B------:R-:W-:Y:S01]  /*0590*/  @!P1 IMAD.MOV R6, RZ, RZ, R8 ;  /* 0x000000ffff069224 */ /* 0x000fe200078e0208 */
[----:B------:R-:W-:-:S04]  /*05a0*/  ISETP.GT.AND P1, PT, R0, R9, PT ;  /* 0x000000090000720c */ /* 0x000fc80003f24270 */
[----:B------:R-:W-:Y:S02]  /*05b0*/  IADD3 R8, PT, PT, R6, 0x1, RZ ;  /* 0x0000000106087810 */ /* 0x000fe40007ffe0ff */
[----:B------:R-:W-:Y:S01]  /*05c0*/  @!P0 IMAD.MOV R8, RZ, RZ, R6 ;  /* 0x000000ffff088224 */ /* 0x000fe200078e0206 */
[----:B------:R-:W-:-:S03]  /*05d0*/  IADD3 R4, P0, PT, R4, 0x40, RZ ;  /* 0x0000004004047810 */ /* 0x000fc60007f1e0ff */
[----:B------:R-:W-:Y:S01]  /*05e0*/  VIADD R6, R8, 0x1 ;  /* 0x0000000108067836 */ /* 0x000fe20000000000 */
[----:B------:R-:W-:Y:S02]  /*05f0*/  IADD3.X R5, PT, PT, RZ, R5, RZ, P0, !PT ;  /* 0x00000005ff057210 */ /* 0x000fe400007fe4ff */
[----:B------:R-:W-:Y:S01]  /*0600*/  @!P1 IMAD.MOV R6, RZ, RZ, R8 ;  /* 0x000000ffff069224 */ /* 0x000fe200078e0208 */
[----:B------:R-:W-:Y:S06]  /*0610*/  BRA.U UP1, `(.L_x_12) ;  /* 0xfffffff901ec7547 */ /* 0x000fec000b83ffff */
.L_x_11:
[----:B------:R-:W-:Y:S05]  /*0620*/  BRA.U !UP0, `(.L_x_13) ;  /* 0x0000000508307547 */ /* 0x000fea000b800000 */
[----:B------:R-:W-:Y:S02]  /*0630*/  UISETP.GE.U32.AND UP0, UPT, UR6, 0x8, UPT ;  /* 0x000000080600788c */ /* 0x000fe4000bf06070 */
[----:B------:R-:W-:-:S04]  /*0640*/  ULOP3.LUT UR5, UR9, 0x7, URZ, 0xc0, !UPT ;  /* 0x0000000709057892 */ /* 0x000fc8000f8ec0ff */
[----:B------:R-:W-:-:S03]  /*0650*/  UISETP.NE.AND UP1, UPT, UR5, URZ, UPT ;  /* 0x000000ff0500728c */ /* 0x000fc6000bf25270 */
[----:B------:R-:W-:Y:S08]  /*0660*/  BRA.U !UP0, `(.L_x_14) ;  /* 0x0000000108887547 */ /* 0x000ff0000b800000 */
[----:B------:R-:W-:-:S05]  /*0670*/  IMAD.WIDE.U32 R4, R7, 0x4, R2 ;  /* 0x0000000407047825 */ /* 0x000fca00078e0002 */
[----:B------:R-:W2:Y:S04]  /*0680*/  LDG.E R9, desc[UR10][R4.64] ;  /* 0x0000000a04097981 */ /* 0x000ea8000c1e1900 */
[----:B------:R-:W3:Y:S04]  /*0690*/  LDG.E R11, desc[UR10][R4.64+0x4] ;  /* 0x0000040a040b7981 */ /* 0x000ee8000c1e1900 */
[----:B------:R-:W4:Y:S04]  /*06a0*/  LDG.E R13, desc[UR10][R4.64+0x8] ;  /* 0x0000080a040d7981 */ /* 0x000f28000c1e1900 */
[----:B------:R-:W4:Y:S04]  /*06b0*/  LDG.E R15, desc[UR10][R4.64+0xc] ;  /* 0x00000c0a040f7981 */ /* 0x000f28000c1e1900 */
[----:B------:R-:W4:Y:S04]  /*06c0*/  LDG.E R17, desc[UR10][R4.64+0x10] ;  /* 0x0000100a04117981 */ /* 0x000f28000c1e1900 */
[----:B------:R-:W4:Y:S04]  /*06d0*/  LDG.E R19, desc[UR10][R4.64+0x14] ;  /* 0x0000140a04137981 */ /* 0x000f28000c1e1900 */
[----:B------:R-:W4:Y:S04]  /*06e0*/  LDG.E R21, desc[UR10][R4.64+0x18] ;  /* 0x0000180a04157981 */ /* 0x000f28000c1e1900 */
[----:B------:R0:W4:Y:S01]  /*06f0*/  LDG.E R23, desc[UR10][R4.64+0x1c] ;  /* 0x00001c0a04177981 */ /* 0x000122000c1e1900 */
[----:B------:R-:W-:-:S02]  /*0700*/  VIADD R8, R6, 0x1 ;  /* 0x0000000106087836 */ /* 0x000fc40000000000 */
[----:B------:R-:W-:Y:S01]  /*0710*/  VIADD R7, R7, 0x8 ;  /* 0x0000000807077836 */ /* 0x000fe20000000000 */
[C---:B--2--5:R-:W-:Y:S02]  /*0720*/  ISETP.GT.AND P1, PT, R0.reuse, R9, PT ;  /* 0x000000090000720c */ /* 0x064fe40003f24270 */
[----:B---3--:R-:W-:-:S11]  /*0730*/  ISETP.GT.AND P0, PT, R0, R11, PT ;  /* 0x0000000b0000720c */ /* 0x008fd60003f04270 */
[----:B------:R-:W-:Y:S02]  /*0740*/  @!P1 IADD3 R8, PT, PT, R6, RZ, RZ ;  /* 0x000000ff06089210 */ /* 0x000fe40007ffe0ff */
[----:B----4-:R-:W-:-:S03]  /*0750*/  ISETP.GT.AND P1, PT, R0, R13, PT ;  /* 0x0000000d0000720c */ /* 0x010fc60003f24270 */
[----:B------:R-:W-:Y:S02]  /*0760*/  VIADD R6, R8, 0x1 ;  /* 0x0000000108067836 */ /* 0x000fe40000000000 */
[----:B------:R-:W-:Y:S01]  /*0770*/  @!P0 IMAD.MOV R6, RZ, RZ, R8 ;  /* 0x000000ffff068224 */ /* 0x000fe200078e0208 */
[----:B------:R-:W-:-:S04]  /*0780*/  ISETP.GT.AND P0, PT, R0, R15, PT ;  /* 0x0000000f0000720c */ /* 0x000fc80003f04270 */
[----:B------:R-:W-:-:S03]  /*0790*/  IADD3 R8, PT, PT, R6, 0x1, RZ ;  /* 0x0000000106087810 */ /* 0x000fc60007ffe0ff */
[----:B------:R-:W-:Y:S01]  /*07a0*/  @!P1 IMAD.MOV R8, RZ, RZ, R6 ;  /* 0x000000ffff089224 */ /* 0x000fe200078e0206 */
[----:B------:R-:W-:-:S03]  /*07b0*/  ISETP.GT.AND P1, PT, R0, R17, PT ;  /* 0x000000110000720c */ /* 0x000fc60003f24270 */
[C---:B0-----:R-:W-:Y:S02]  /*07c0*/  VIADD R4, R8.reuse, 0x1 ;  /* 0x0000000108047836 */ /* 0x041fe40000000000 */
[----:B------:R-:W-:Y:S02]  /*07d0*/  @!P0 IADD3 R4, PT, PT, R8, RZ, RZ ;  /* 0x000000ff08048210 */ /* 0x000fe40007ffe0ff */
[----:B------:R-:W-:-:S03]  /*07e0*/  ISETP.GT.AND P0, PT, R0, R19, PT ;  /* 0x000000130000720c */ /* 0x000fc60003f04270 */
[----:B------:R-:W-:-:S03]  /*07f0*/  VIADD R5, R4, 0x1 ;  /* 0x0000000104057836 */ /* 0x000fc60000000000 */
[----:B------:R-:W-:Y:S01]  /*0800*/  @!P1 IMAD.MOV R5, RZ, RZ, R4 ;  /* 0x000000ffff059224 */ /* 0x000fe200078e0204 */
[----:B------:R-:W-:-:S04]  /*0810*/  ISETP.GT.AND P1, PT, R0, R21, PT ;  /* 0x000000150000720c */ /* 0x000fc80003f24270 */
[----:B------:R-:W-:Y:S02]  /*0820*/  IADD3 R4, PT, PT, R5, 0x1, RZ ;  /* 0x0000000105047810 */ /* 0x000fe40007ffe0ff */
[----:B------:R-:W-:Y:S01]  /*0830*/  @!P0 IMAD.MOV R4, RZ, RZ, R5 ;  /* 0x000000ffff048224 */ /* 0x000fe200078e0205 */
[----:B------:R-:W-:-:S03]  /*0840*/  ISETP.GT.AND P0, PT, R0, R23, PT ;  /* 0x000000170000720c */ /* 0x000fc60003f04270 */
[----:B------:R-:W-:-:S03]  /*0850*/  VIADD R5, R4, 0x1 ;  /* 0x0000000104057836 */ /* 0x000fc60000000000 */
[----:B------:R-:W-:-:S05]  /*0860*/  @!P1 IADD3 R5, PT, PT, R4, RZ, RZ ;  /* 0x000000ff04059210 */ /* 0x000fca0007ffe0ff */
[C---:B------:R-:W-:Y:S02]  /*0870*/  VIADD R6, R5.reuse, 0x1 ;  /* 0x0000000105067836 */ /* 0x040fe40000000000 */
[----:B------:R-:W-:-:S07]  /*0880*/  @!P0 IADD3 R6, PT, PT, R5, RZ, RZ ;  /* 0x000000ff05068210 */ /* 0x000fce0007ffe0ff */
.L_x_14:
        /* <DEDUP_REMOVED lines=9> */
[----:B------:R-:W4:Y:S01]  /*0920*/  LDG.E R15, desc[UR10][R4.64+0xc] ;  /* 0x00000c0a040f7981 */ /* 0x000f22000c1e1900 */
[----:B------:R-:W-:-:S02]  /*0930*/  VIADD R8, R6, 0x1 ;  /* 0x0000000106087836 */ /* 0x000fc40000000000 */
[----:B------:R-:W-:Y:S01]  /*0940*/  VIADD R7, R7, 0x4 ;  /* 0x0000000407077836 */ /* 0x000fe20000000000 */
[C---:B--2--5:R-:W-:Y:S02]  /*0950*/  ISETP.GT.AND P1, PT, R0.reuse, R9, PT ;  /* 0x000000090000720c */ /* 0x064fe40003f24270 */
[----:B---3--:R-:W-:-:S11]  /*0960*/  ISETP.GT.AND P0, PT, R0, R11, PT ;  /* 0x0000000b0000720c */ /* 0x008fd60003f04270 */
[----:B------:R-:W-:Y:S01]  /*0970*/  @!P1 IMAD.MOV R8, RZ, RZ, R6 ;  /* 0x000000ffff089224 */ /* 0x000fe200078e0206 */
[----:B----4-:R-:W-:-:S04]  /*0980*/  ISETP.GT.AND P1, PT, R0, R13, PT ;  /* 0x0000000d0000720c */ /* 0x010fc80003f24270 */
[----:B------:R-:W-:Y:S01]  /*0990*/  IADD3 R6, PT, PT, R8, 0x1, RZ ;  /* 0x0000000108067810 */ /* 0x000fe20007ffe0ff */
[----:B------:R-:W-:Y:S01]  /*09a0*/  @!P0 IMAD.MOV R6, RZ, RZ, R8 ;  /* 0x000000ffff068224 */ /* 0x000fe200078e0208 */
[----:B------:R-:W-:-:S03]  /*09b0*/  ISETP.GT.AND P0, PT, R0, R15, PT ;  /* 0x0000000f0000720c */ /* 0x000fc60003f04270 */
[----:B------:R-:W-:-:S04]  /*09c0*/  VIADD R8, R6, 0x1 ;  /* 0x0000000106087836 */ /* 0x000fc80000000000 */
[----:B------:R-:W-:-:S05]  /*09d0*/  @!P1 IADD3 R8, PT, PT, R6, RZ, RZ ;  /* 0x000000ff06089210 */ /* 0x000fca0007ffe0ff */
[C---:B------:R-:W-:Y:S01]  /*09e0*/  VIADD R6, R8.reuse, 0x1 ;  /* 0x0000000108067836 */ /* 0x040fe20000000000 */
[----:B------:R-:W-:-:S07]  /*09f0*/  @!P0 IADD3 R6, PT, PT, R8, RZ, RZ ;  /* 0x000000ff08068210 */ /* 0x000fce0007ffe0ff */
.L_x_15:
[----:B------:R-:W-:Y:S05]  /*0a00*/  BRA.U !UP1, `(.L_x_13) ;  /* 0x0000000109387547 */ /* 0x000fea000b800000 */
[----:B------:R-:W-:Y:S01]  /*0a10*/  IMAD.WIDE.U32 R2, R7, 0x4, R2 ;  /* 0x0000000407027825 */ /* 0x000fe200078e0002 */
[----:B------:R-:W-:-:S03]  /*0a20*/  UIADD3 UR4, UPT, UPT, -UR4, URZ, URZ ;  /* 0x000000ff04047290 */ /* 0x000fc6000fffe1ff */
[----:B------:R-:W-:-:S09]  /*0a30*/  IMAD.MOV.U32 R5, RZ, RZ, R3 ;  /* 0x000000ffff057224 */ /* 0x000fd200078e0003 */
.L_x_16:
[----:B------:R-:W-:-:S06]  /*0a40*/  IMAD.MOV.U32 R3, RZ, RZ, R5 ;  /* 0x000000ffff037224 */ /* 0x000fcc00078e0005 */
[----:B------:R0:W2:Y:S01]  /*0a50*/  LDG.E R3, desc[UR10][R2.64] ;  /* 0x0000000a02037981 */ /* 0x0000a2000c1e1900 */
[----:B------:R-:W-:Y:S01]  /*0a60*/  UIADD3 UR4, UPT, UPT, UR4, 0x1, URZ ;  /* 0x0000000104047890 */ /* 0x000fe2000fffe0ff */
[----:B------:R-:W-:-:S03]  /*0a70*/  IADD3 R4, PT, PT, R6, 0x1, RZ ;  /* 0x0000000106047810 */ /* 0x000fc60007ffe0ff */
[----:B------:R-:W-:Y:S01]  /*0a80*/  UISETP.NE.AND UP0, UPT, UR4, URZ, UPT ;  /* 0x000000ff0400728c */ /* 0x000fe2000bf05270 */
[----:B0-----:R-:W-:-:S05]  /*0a90*/  IADD3 R2, P1, PT, R2, 0x4, RZ ;  /* 0x0000000402027810 */ /* 0x001fca0007f3e0ff */
[----:B------:R-:W-:Y:S01]  /*0aa0*/  IMAD.X R5, RZ, RZ, R5, P1 ;  /* 0x000000ffff057224 */ /* 0x000fe200008e0605 */
[----:B--2--5:R-:W-:-:S13]  /*0ab0*/  ISETP.GT.AND P0, PT, R0, R3, PT ;  /* 0x000000030000720c */ /* 0x024fda0003f04270 */
[----:B------:R-:W-:-:S05]  /*0ac0*/  @!P0 IMAD.MOV R4, RZ, RZ, R6 ;  /* 0x000000ffff048224 */ /* 0x000fca00078e0206 */
[----:B------:R-:W-:Y:S01]  /*0ad0*/  MOV R6, R4 ;  /* 0x0000000400067202 */ /* 0x000fe20000000f00 */
[----:B------:R-:W-:Y:S06]  /*0ae0*/  BRA.U UP0, `(.L_x_16) ;  /* 0xfffffffd00d47547 */ /* 0x000fec000b83ffff */
.L_x_13:
[----:B------:R-:W-:-:S07]  /*0af0*/  IMAD.MOV.U32 R7, RZ, RZ, RZ ;  /* 0x000000ffff077224 */ /* 0x000fce00078e00ff */
.L_x_10:
[----:B------:R-:W0:Y:S02]  /*0b00*/  LDCU.64 UR4, c[0x0][0x390] ;  /* 0x00007200ff0477ac */ /* 0x000e240008000a00 */
[----:B0-----:R-:W-:-:S04]  /*0b10*/  LEA R2, P0, R6, UR4, 0x2 ;  /* 0x0000000406027c11 */ /* 0x001fc8000f8010ff */
[----:B------:R-:W-:-:S05]  /*0b20*/  LEA.HI.X R3, R6, UR5, R7, 0x2, P0 ;  /* 0x0000000506037c11 */ /* 0x000fca00080f1407 */
[----:B-----5:R-:W-:Y:S01]  /*0b30*/  STG.E desc[UR10][R2.64], R0 ;  /* 0x0000000002007986 */ /* 0x020fe2000c10190a */
[----:B------:R-:W-:Y:S05]  /*0b40*/  EXIT ;  /* 0x000000000000794d */ /* 0x000fea0003800000 */
.L_x_17:
        /* <DEDUP_REMOVED lines=11> */
.L_x_28:


//--------------------- .text._Z13sortOnDevice1iPiS_ --------------------------
	.section	.text._Z13sortOnDevice1iPiS_,"ax",@progbits
	.align	128
        .global         _Z13sortOnDevice1iPiS_
        .type           _Z13sortOnDevice1iPiS_,@function
        .size           _Z13sortOnDevice1iPiS_,(.L_x_29 - _Z13sortOnDevice1iPiS_)
        .other          _Z13sortOnDevice1iPiS_,@"STO_CUDA_ENTRY STV_DEFAULT"
_Z13sortOnDevice1iPiS_:
.text._Z13sortOnDevice1iPiS_:
        /* <DEDUP_REMOVED lines=8> */
[----:B------:R-:W-:Y:S01]  /*0080*/  UISETP.GT.AND UP0, UPT, UR6, URZ, UPT ;  /* 0x000000ff0600728c */ /* 0x000fe2000bf04270 */
[----:B------:R-:W0:Y:S08]  /*0090*/  LDCU.64 UR10, c[0x0][0x358] ;  /* 0x00006b00ff0a77ac */ /* 0x000e300008000a00 */
[----:B------:R-:W-:Y:S05]  /*00a0*/  BRA.U UP0, `(.L_x_18) ;  /* 0x0000000100147547 */ /* 0x000fea000b800000 */
[----:B------:R-:W1:Y:S02]  /*00b0*/  LDC.64 R2, c[0x0][0x388] ;  /* 0x0000e200ff027b82 */ /* 0x000e640000000a00 */
[----:B-1----:R-:W-:-:S05]  /*00c0*/  IMAD.WIDE R2, R5, 0x4, R2 ;  /* 0x0000000405027825 */ /* 0x002fca00078e0202 */
[----:B0-----:R0:W5:Y:S01]  /*00d0*/  LDG.E R0, desc[UR10][R2.64] ;  /* 0x0000000a02007981 */ /* 0x001162000c1e1900 */
[----:B------:R-:W-:Y:S01]  /*00e0*/  CS2R R6, SRZ ;  /* 0x0000000000067805 */ /* 0x000fe2000001ff00 */
[----:B------:R-:W-:Y:S06]  /*00f0*/  BRA `(.L_x_19) ;  /* 0x0000000800907947 */ /* 0x000fec0003800000 */
.L_x_18:
[----:B------:R-:W1:Y:S02]  /*0100*/  LDC.64 R2, c[0x0][0x388] ;  /* 0x0000e200ff027b82 */ /* 0x000e640000000a00 */
[----:B-1----:R-:W-:-:S05]  /*0110*/  IMAD.WIDE R4, R5, 0x4, R2 ;  /* 0x0000000405047825 */ /* 0x002fca00078e0202 */
[----:B0-----:R0:W5:Y:S01]  /*0120*/  LDG.E R0, desc[UR10][R4.64] ;  /* 0x0000000a04007981 */ /* 0x001162000c1e1900 */
[----:B------:R-:W-:Y:S01]  /*0130*/  UISETP.GE.U32.AND UP1, UPT, UR6, 0x10, UPT ;  /* 0x000000100600788c */ /* 0x000fe2000bf26070 */
[----:B------:R-:W-:Y:S01]  /*0140*/  CS2R R6, SRZ ;  /* 0x0000000000067805 */ /* 0x000fe2000001ff00 */
[----:B------:R-:W-:-:S04]  /*0150*/  ULOP3.LUT UR7, UR6, 0xf, URZ, 0xc0, !UPT ;  /* 0x0000000f06077892 */ /* 0x000fc8000f8ec0ff */
[----:B------:R-:W-:-:S03]  /*0160*/  UISETP.NE.AND UP0, UPT, UR7, URZ, UPT ;  /* 0x000000ff0700728c */ /* 0x000fc6000bf05270 */
[----:B0-----:R-:W-:Y:S08]  /*0170*/  BRA.U !UP1, `(.L_x_20) ;  /* 0x0000000509387547 */ /* 0x001ff0000b800000 */
        /* <DEDUP_REMOVED lines=9> */
.L_x_21:
        /* <DEDUP_REMOVED lines=69> */
.L_x_20:
        /* <DEDUP_REMOVED lines=39> */
.L_x_23:
        /* <DEDUP_REMOVED lines=23> */
.L_x_24:
[----:B------:R-:W-:Y:S05]  /*0a40*/  BRA.U !UP1, `(.L_x_22) ;  /* 0x0000000109387547 */ /* 0x000fea000b800000 */
[----:B------:R-:W-:Y:S01]  /*0a50*/  IMAD.WIDE.U32 R2, R7, 0x4, R2 ;  /* 0x0000000407027825 */ /* 0x000fe200078e0002 */
[----:B------:R-:W-:-:S03]  /*0a60*/  UIADD3 UR4, UPT, UPT, -UR4, URZ, URZ ;  /* 0x000000ff04047290 */ /* 0x000fc6000fffe1ff */
[----:B------:R-:W-:-:S09]  /*0a70*/  IMAD.MOV.U32 R5, RZ, RZ, R3 ;  /* 0x000000ffff057224 */ /* 0x000fd200078e0003 */
.L_x_25:
        /* <DEDUP_REMOVED lines=11> */
.L_x_22:
[----:B------:R-:W-:-:S07]  /*0b30*/  IMAD.MOV.U32 R7, RZ, RZ, RZ ;  /* 0x000000ffff077224 */ /* 0x000fce00078e00ff */
.L_x_19:
[----:B------:R-:W0:Y:S02]  /*0b40*/  LDCU.64 UR4, c[0x0][0x390] ;  /* 0x00007200ff0477ac */ /* 0x000e240008000a00 */
[----:B0-----:R-:W-:-:S04]  /*0b50*/  LEA R2, P0, R6, UR4, 0x2 ;  /* 0x0000000406027c11 */ /* 0x001fc8000f8010ff */
[----:B------:R-:W-:-:S05]  /*0b60*/  LEA.HI.X R3, R6, UR5, R7, 0x2, P0 ;  /* 0x0000000506037c11 */ /* 0x000fca00080f1407 */
[----:B-----5:R-:W-:Y:S01]  /*0b70*/  STG.E desc[UR10][R2.64], R0 ;  /* 0x0000000002007986 */ /* 0x020fe2000c10190a */
[----:B------:R-:W-:Y:S05]  /*0b80*/  EXIT ;  /* 0x000000000000794d */ /* 0x000fea0003800000 */
.L_x_26:
        /* <DEDUP_REMOVED lines=15> */
.L_x_29:


//--------------------- .nv.shared._Z13sortOnDevice3iPiS_ --------------------------
	.section	.nv.shared._Z13sortOnDevice3iPiS_,"aw",@nobits
	.sectionflags	@""
	.align	16
	.zero		1024


//--------------------- .nv.shared.reserved.0     --------------------------
	.section	.nv.shared.reserved.0,"aw",@nobits
	.weak		__nv_reservedSMEM_offset_0_alias
	.size		__nv_reservedSMEM_offset_0_alias, 0, 64
	.other		__nv_reservedSMEM_offset_0_alias,@"STO_CUDA_RESERVED_SHARED STV_DEFAULT"
__nv_reservedSMEM_offset_0_alias:
	.zero		0
	.zero		64


//--------------------- .nv.shared._Z13sortOnDevice2iPiS_ --------------------------
	.section	.nv.shared._Z13sortOnDevice2iPiS_,"aw",@nobits
	.sectionflags	@""
	.align	16
	.zero		1024


//--------------------- .nv.shared._Z13sortOnDevice1iPiS_ --------------------------
	.section	.nv.shared._Z13sortOnDevice1iPiS_,"aw",@nobits
	.sectionflags	@""
	.align	16
	.zero		1024


//--------------------- .nv.constant0._Z13sortOnDevice3iPiS_ --------------------------
	.section	.nv.constant0._Z13sortOnDevice3iPiS_,"a",@progbits
	.sectionflags	@""
	.align	4
.nv.constant0._Z13sortOnDevice3iPiS_:
	.zero		920


//--------------------- .nv.constant0._Z13sortOnDevice2iPiS_ --------------------------
	.section	.nv.constant0._Z13sortOnDevice2iPiS_,"a",@progbits
	.sectionflags	@""
	.align	4
.nv.constant0._Z13sortOnDevice2iPiS_:
	.zero		920


//--------------------- .nv.constant0._Z13sortOnDevice1iPiS_ --------------------------
	.section	.nv.constant0._Z13sortOnDevice1iPiS_,"a",@progbits
	.sectionflags	@""
	.align	4
.nv.constant0._Z13sortOnDevice1iPiS_:
	.zero		920


//--------------------- SYMBOLS --------------------------

	.type		.nv.reservedSmem.offset0,@object
	.size		.nv.reservedSmem.offset0,0x4
	.type		.nv.reservedSmem.cap,@object
	.size		.nv.reservedSmem.cap,0x4
